	.target	sm_100a

	.elftype	@"ET_EXEC"


//--------------------- .note.nv.tkinfo           --------------------------
	.section	.note.nv.tkinfo,"",@"SHT_NOTE"
	.sectionflags	@"SHF_NOTE_NV_TKINFO"
	.tkinfo
        /*0018*/ 	.word	0x00000002
        /*0030*/ 	.string	""
        /*0030*/ 	.string	"ptxas"
        /*0030*/ 	.string	"Cuda compilation tools, release 13.0, V13.0.88"
        /*0030*/ 	.string	"Build cuda_13.0.r13.0/compiler.36424714_0"
        /*0030*/ 	.string	"-arch sm_100a -m 64 "



//--------------------- .note.nv.cuinfo           --------------------------
	.section	.note.nv.cuinfo,"",@"SHT_NOTE"
	.sectionflags	@"SHF_NOTE_NV_CUINFO"
        /*0018*/ 	.short	0x0002
        /*001a*/ 	.short	0x0064
        /*001c*/ 	.short	0x0082
	.zero		2


//--------------------- .nv.info                  --------------------------
	.section	.nv.info,"",@"SHT_CUDA_INFO"
	.align	4


	//----- nvinfo : EIATTR_REGCOUNT
	.align		4
        /*0000*/ 	.byte	0x04, 0x2f
        /*0002*/ 	.short	(.L_19 - .L_18)
	.align		4
.L_18:
        /*0004*/ 	.word	index@(_ZN7cutlass13device_kernelINS_4gemm6kernel13GemmUniversalIN4cute5tupleIJiiiiEEENS1_10collective13CollectiveMmaINS1_35MainloopSm100TmaUmmaWarpSpecializedILi4ELi2ELi4ENS5_IJNS4_1CILi1EEESB_SB_EEEEENS5_IJNSA_ILi64EEENSA_ILi128EEESF_EEENS_6half_tENS5_IJlSB_lEEESH_SI_NS4_8TiledMMAINS4_8MMA_AtomIJNS4_20SM100_MMA_F16BF16_SSISH_SH_fLi64ELi128ELNS4_4UMMA5MajorE0ELSN_0ELNSM_7ScaleInE0ELSO_0EEEEEENS4_6LayoutISC_NS5_IJNSA_ILi0EEESS_SS_EEEEENS5_IJNS4_10UnderscoreESV_SV_EEEEENS4_13SM90_TMA_LOADENS4_14ComposedLayoutINS4_7SwizzleILi3ELi4ELi3EEENS4_18smem_ptr_flag_bitsILi16EEENSR_INS5_IJNSA_ILi8EEESE_EEENS5_IJSE_SB_EEEEEEEvNS4_8identityESY_S18_vS19_EENS_8epilogue10collective18CollectiveEpilogueINS1B_23Sm100TmaWarpSpecializedILi4ELi2ELi16ELb1ELb0EEEJSG_NS5_IJNSR_ISE_SB_EENSR_INSA_ILi32EEESB_EEEEESH_SI_SH_SI_NS1B_6fusion15FusionCallbacksIS1F_NS1K_17LinearCombinationISH_fSH_fLNS_15FloatRoundStyleE2EEESG_S1J_JEEENS4_5SM1004TMEM4LOAD26SM100_TMEM_LOAD_16dp256b4xESY_NSZ_INS10_ILi2ELi4ELi3EEES13_NSR_INS5_IJS14_S1H_EEENS5_IJS1H_SB_EEEEEEENS4_17SM75_U32x4_LDSM_NENS4_14SM90_TMA_STOREES1Y_NS4_17SM90_U32x4_STSM_NENS4_39AutoVectorizingCopyWithAssumedAlignmentILi128EEEEEEvvEEEEvNT_6ParamsE)
        /*0008*/ 	.word	0x0000005b


	//----- nvinfo : EIATTR_FRAME_SIZE
	.align		4
.L_19:
        /*000c*/ 	.byte	0x04, 0x11
        /*000e*/ 	.short	(.L_21 - .L_20)
	.align		4
.L_20:
        /*0010*/ 	.word	index@($__internal_2_$__cuda_sm10x_tcgen05_guardrail_trap_unallocated_columns_being_dealloced)
        /*0014*/ 	.word	0x00000000


	//----- nvinfo : EIATTR_FRAME_SIZE
	.align		4
.L_21:
        /*0018*/ 	.byte	0x04, 0x11
        /*001a*/ 	.short	(.L_23 - .L_22)
	.align		4
.L_22:
        /*001c*/ 	.word	index@($__internal_1_$__cuda_sm10x_tcgen05_guardrail_trap_phase_invalid_during_alloc)
        /*0020*/ 	.word	0x00000000


	//----- nvinfo : EIATTR_FRAME_SIZE
	.align		4
.L_23:
        /*0024*/ 	.byte	0x04, 0x11
        /*0026*/ 	.short	(.L_25 - .L_24)
	.align		4
.L_24:
        /*0028*/ 	.word	index@($__internal_0_$__cuda_sm10x_tcgen05_guardrail_trap_col_being_dealloced_not_returned_by_alloc)
        /*002c*/ 	.word	0x00000000


	//----- nvinfo : EIATTR_FRAME_SIZE
	.align		4
.L_25:
        /*0030*/ 	.byte	0x04, 0x11
        /*0032*/ 	.short	(.L_27 - .L_26)
	.align		4
.L_26:
        /*0034*/ 	.word	index@(_ZN7cutlass13device_kernelINS_4gemm6kernel13GemmUniversalIN4cute5tupleIJiiiiEEENS1_10collective13CollectiveMmaINS1_35MainloopSm100TmaUmmaWarpSpecializedILi4ELi2ELi4ENS5_IJNS4_1CILi1EEESB_SB_EEEEENS5_IJNSA_ILi64EEENSA_ILi128EEESF_EEENS_6half_tENS5_IJlSB_lEEESH_SI_NS4_8TiledMMAINS4_8MMA_AtomIJNS4_20SM100_MMA_F16BF16_SSISH_SH_fLi64ELi128ELNS4_4UMMA5MajorE0ELSN_0ELNSM_7ScaleInE0ELSO_0EEEEEENS4_6LayoutISC_NS5_IJNSA_ILi0EEESS_SS_EEEEENS5_IJNS4_10UnderscoreESV_SV_EEEEENS4_13SM90_TMA_LOADENS4_14ComposedLayoutINS4_7SwizzleILi3ELi4ELi3EEENS4_18smem_ptr_flag_bitsILi16EEENSR_INS5_IJNSA_ILi8EEESE_EEENS5_IJSE_SB_EEEEEEEvNS4_8identityESY_S18_vS19_EENS_8epilogue10collective18CollectiveEpilogueINS1B_23Sm100TmaWarpSpecializedILi4ELi2ELi16ELb1ELb0EEEJSG_NS5_IJNSR_ISE_SB_EENSR_INSA_ILi32EEESB_EEEEESH_SI_SH_SI_NS1B_6fusion15FusionCallbacksIS1F_NS1K_17LinearCombinationISH_fSH_fLNS_15FloatRoundStyleE2EEESG_S1J_JEEENS4_5SM1004TMEM4LOAD26SM100_TMEM_LOAD_16dp256b4xESY_NSZ_INS10_ILi2ELi4ELi3EEES13_NSR_INS5_IJS14_S1H_EEENS5_IJS1H_SB_EEEEEEENS4_17SM75_U32x4_LDSM_NENS4_14SM90_TMA_STOREES1Y_NS4_17SM90_U32x4_STSM_NENS4_39AutoVectorizingCopyWithAssumedAlignmentILi128EEEEEEvvEEEEvNT_6ParamsE)
        /*0038*/ 	.word	0x00000000


	//----- nvinfo : EIATTR_MIN_STACK_SIZE
	.align		4
.L_27:
        /*003c*/ 	.byte	0x04, 0x12
        /*003e*/ 	.short	(.L_29 - .L_28)
	.align		4
.L_28:
        /*0040*/ 	.word	index@(_ZN7cutlass13device_kernelINS_4gemm6kernel13GemmUniversalIN4cute5tupleIJiiiiEEENS1_10collective13CollectiveMmaINS1_35MainloopSm100TmaUmmaWarpSpecializedILi4ELi2ELi4ENS5_IJNS4_1CILi1EEESB_SB_EEEEENS5_IJNSA_ILi64EEENSA_ILi128EEESF_EEENS_6half_tENS5_IJlSB_lEEESH_SI_NS4_8TiledMMAINS4_8MMA_AtomIJNS4_20SM100_MMA_F16BF16_SSISH_SH_fLi64ELi128ELNS4_4UMMA5MajorE0ELSN_0ELNSM_7ScaleInE0ELSO_0EEEEEENS4_6LayoutISC_NS5_IJNSA_ILi0EEESS_SS_EEEEENS5_IJNS4_10UnderscoreESV_SV_EEEEENS4_13SM90_TMA_LOADENS4_14ComposedLayoutINS4_7SwizzleILi3ELi4ELi3EEENS4_18smem_ptr_flag_bitsILi16EEENSR_INS5_IJNSA_ILi8EEESE_EEENS5_IJSE_SB_EEEEEEEvNS4_8identityESY_S18_vS19_EENS_8epilogue10collective18CollectiveEpilogueINS1B_23Sm100TmaWarpSpecializedILi4ELi2ELi16ELb1ELb0EEEJSG_NS5_IJNSR_ISE_SB_EENSR_INSA_ILi32EEESB_EEEEESH_SI_SH_SI_NS1B_6fusion15FusionCallbacksIS1F_NS1K_17LinearCombinationISH_fSH_fLNS_15FloatRoundStyleE2EEESG_S1J_JEEENS4_5SM1004TMEM4LOAD26SM100_TMEM_LOAD_16dp256b4xESY_NSZ_INS10_ILi2ELi4ELi3EEES13_NSR_INS5_IJS14_S1H_EEENS5_IJS1H_SB_EEEEEEENS4_17SM75_U32x4_LDSM_NENS4_14SM90_TMA_STOREES1Y_NS4_17SM90_U32x4_STSM_NENS4_39AutoVectorizingCopyWithAssumedAlignmentILi128EEEEEEvvEEEEvNT_6ParamsE)
        /*0044*/ 	.word	0x00000000
.L_29:


//--------------------- .nv.compat                --------------------------
	.section	.nv.compat,"",@"SHT_CUDA_COMPAT_INFO"
	.align	4
        /*0000*/ 	.byte	0x02, 0x09, 0x01, 0x00, 0x02, 0x02, 0x02, 0x00, 0x02, 0x05, 0x05, 0x00, 0x03, 0x07, 0x01, 0x01
        /*0010*/ 	.byte	0x02, 0x03, 0x01, 0x00, 0x02, 0x06, 0x01, 0x00, 0x04, 0x0b, 0x08, 0x00, 0x09, 0x00, 0x00, 0x00
        /*0020*/ 	.byte	0x00, 0x00, 0x00, 0x00


//--------------------- .nv.info._ZN7cutlass13device_kernelINS_4gemm6kernel13GemmUniversalIN4cute5tupleIJiiiiEEENS1_10collective13CollectiveMmaINS1_35MainloopSm100TmaUmmaWarpSpecializedILi4ELi2ELi4ENS5_IJNS4_1CILi1EEESB_SB_EEEEENS5_IJNSA_ILi64EEENSA_ILi128EEESF_EEENS_6half_tENS5_IJlSB_lEEESH_SI_NS4_8TiledMMAINS4_8MMA_AtomIJNS4_20SM100_MMA_F16BF16_SSISH_SH_fLi64ELi128ELNS4_4UMMA5MajorE0ELSN_0ELNSM_7ScaleInE0ELSO_0EEEEEENS4_6LayoutISC_NS5_IJNSA_ILi0EEESS_SS_EEEEENS5_IJNS4_10UnderscoreESV_SV_EEEEENS4_13SM90_TMA_LOADENS4_14ComposedLayoutINS4_7SwizzleILi3ELi4ELi3EEENS4_18smem_ptr_flag_bitsILi16EEENSR_INS5_IJNSA_ILi8EEESE_EEENS5_IJSE_SB_EEEEEEEvNS4_8identityESY_S18_vS19_EENS_8epilogue10collective18CollectiveEpilogueINS1B_23Sm100TmaWarpSpecializedILi4ELi2ELi16ELb1ELb0EEEJSG_NS5_IJNSR_ISE_SB_EENSR_INSA_ILi32EEESB_EEEEESH_SI_SH_SI_NS1B_6fusion15FusionCallbacksIS1F_NS1K_17LinearCombinationISH_fSH_fLNS_15FloatRoundStyleE2EEESG_S1J_JEEENS4_5SM1004TMEM4LOAD26SM100_TMEM_LOAD_16dp256b4xESY_NSZ_INS10_ILi2ELi4ELi3EEES13_NSR_INS5_IJS14_S1H_EEENS5_IJS1H_SB_EEEEEEENS4_17SM75_U32x4_LDSM_NENS4_14SM90_TMA_STOREES1Y_NS4_17SM90_U32x4_STSM_NENS4_39AutoVectorizingCopyWithAssumedAlignmentILi128EEEEEEvvEEEEvNT_6ParamsE --------------------------
	.section	.nv.info._ZN7cutlass13device_kernelINS_4gemm6kernel13GemmUniversalIN4cute5tupleIJiiiiEEENS1_10collective13CollectiveMmaINS1_35MainloopSm100TmaUmmaWarpSpecializedILi4ELi2ELi4ENS5_IJNS4_1CILi1EEESB_SB_EEEEENS5_IJNSA_ILi64EEENSA_ILi128EEESF_EEENS_6half_tENS5_IJlSB_lEEESH_SI_NS4_8TiledMMAINS4_8MMA_AtomIJNS4_20SM100_MMA_F16BF16_SSISH_SH_fLi64ELi128ELNS4_4UMMA5MajorE0ELSN_0ELNSM_7ScaleInE0ELSO_0EEEEEENS4_6LayoutISC_NS5_IJNSA_ILi0EEESS_SS_EEEEENS5_IJNS4_10UnderscoreESV_SV_EEEEENS4_13SM90_TMA_LOADENS4_14ComposedLayoutINS4_7SwizzleILi3ELi4ELi3EEENS4_18smem_ptr_flag_bitsILi16EEENSR_INS5_IJNSA_ILi8EEESE_EEENS5_IJSE_SB_EEEEEEEvNS4_8identityESY_S18_vS19_EENS_8epilogue10collective18CollectiveEpilogueINS1B_23Sm100TmaWarpSpecializedILi4ELi2ELi16ELb1ELb0EEEJSG_NS5_IJNSR_ISE_SB_EENSR_INSA_ILi32EEESB_EEEEESH_SI_SH_SI_NS1B_6fusion15FusionCallbacksIS1F_NS1K_17LinearCombinationISH_fSH_fLNS_15FloatRoundStyleE2EEESG_S1J_JEEENS4_5SM1004TMEM4LOAD26SM100_TMEM_LOAD_16dp256b4xESY_NSZ_INS10_ILi2ELi4ELi3EEES13_NSR_INS5_IJS14_S1H_EEENS5_IJS1H_SB_EEEEEEENS4_17SM75_U32x4_LDSM_NENS4_14SM90_TMA_STOREES1Y_NS4_17SM90_U32x4_STSM_NENS4_39AutoVectorizingCopyWithAssumedAlignmentILi128EEEEEEvvEEEEvNT_6ParamsE,"",@"SHT_CUDA_INFO"
	.sectionflags	@""
	.align	4


	//----- nvinfo : EIATTR_CUDA_API_VERSION
	.align		4
        /*0000*/ 	.byte	0x04, 0x37
        /*0002*/ 	.short	(.L_31 - .L_30)
.L_30:
        /*0004*/ 	.word	0x00000082


	//----- nvinfo : EIATTR_KPARAM_INFO
	.align		4
.L_31:
        /*0008*/ 	.byte	0x04, 0x17
        /*000a*/ 	.short	(.L_33 - .L_32)
.L_32:
        /*000c*/ 	.word	0x00000000
        /*0010*/ 	.short	0x0000
        /*0012*/ 	.short	0x0000
        /*0014*/ 	.byte	0x00, 0xf0, 0x01, 0x20


	//----- nvinfo : EIATTR_AT_ENTRY_FRAGMENTS
	.align		4
.L_33:
        /*0018*/ 	.byte	0x04, 0x4f
        /*001a*/ 	.short	(.L_35 - .L_34)


	//   ....[0]....
.L_34:
        /*001c*/ 	.word	0x00000006


	//----- nvinfo : EIATTR_RESERVED_SMEM_USED
	.align		4
.L_35:
        /*0020*/ 	.byte	0x01, 0x41
	.zero		2


	//----- nvinfo : EIATTR_SPARSE_MMA_MASK
	.align		4
        /*0024*/ 	.byte	0x03, 0x50
        /*0026*/ 	.short	0x0000


	//----- nvinfo : EIATTR_TCGEN05_1CTA_USED
	.align		4
        /*0028*/ 	.byte	0x01, 0x51
	.zero		2


	//----- nvinfo : EIATTR_MAXREG_COUNT
	.align		4
        /*002c*/ 	.byte	0x03, 0x1b
        /*002e*/ 	.short	0x00ff


	//----- nvinfo : EIATTR_NUM_BARRIERS
	.align		4
        /*0030*/ 	.byte	0x02, 0x4c
        /*0032*/ 	.byte	0x07
	.zero		1


	//----- nvinfo : EIATTR_EXTERNS
	.align		4
        /*0034*/ 	.byte	0x04, 0x0f
        /*0036*/ 	.short	(.L_37 - .L_36)


	//   ....[0]....
	.align		4
.L_36:
        /*0038*/ 	.word	index@(__assertfail)


	//----- nvinfo : EIATTR_MERCURY_ISA_VERSION
	.align		4
.L_37:
        /*003c*/ 	.byte	0x03, 0x5f
        /*003e*/ 	.short	0x0101


	//----- nvinfo : EIATTR_INT_WARP_WIDE_INSTR_OFFSETS
	.align		4
        /*0040*/ 	.byte	0x04, 0x31
        /*0042*/ 	.short	(.L_39 - .L_38)


	//   ....[0]....
.L_38:
        /*0044*/ 	.word	0x00001f50


	//   ....[1]....
        /*0048*/ 	.word	0x00003bc0


	//   ....[2]....
        /*004c*/ 	.word	0x00003be0


	//   ....[3]....
        /*0050*/ 	.word	0x00003c10


	//   ....[4]....
        /*0054*/ 	.word	0x00004550


	//   ....[5]....
        /*0058*/ 	.word	0x000045c0


	//   ....[6]....
        /*005c*/ 	.word	0x000046a0


	//   ....[7]....
        /*0060*/ 	.word	0x00004720


	//   ....[8]....
        /*0064*/ 	.word	0x00004830


	//   ....[9]....
        /*0068*/ 	.word	0x000048c0


	//   ....[10]....
        /*006c*/ 	.word	0x00004aa0


	//   ....[11]....
        /*0070*/ 	.word	0x00004c00


	//----- nvinfo : EIATTR_COOP_GROUP_MASK_REGIDS
	.align		4
.L_39:
        /*0074*/ 	.byte	0x04, 0x29
        /*0076*/ 	.short	(.L_41 - .L_40)


	//   ....[0]....
.L_40:
        /*0078*/ 	.word	0xffffffff


	//   ....[1]....
        /*007c*/ 	.word	0xffffffff


	//   ....[2]....
        /*0080*/ 	.word	0xffffffff


	//   ....[3]....
        /*0084*/ 	.word	0xffffffff


	//   ....[4]....
        /*0088*/ 	.word	0xffffffff


	//   ....[5]....
        /*008c*/ 	.word	0xffffffff


	//   ....[6]....
        /*0090*/ 	.word	0xffffffff


	//   ....[7]....
        /*0094*/ 	.word	0xffffffff


	//   ....[8]....
        /*0098*/ 	.word	0xffffffff


	//   ....[9]....
        /*009c*/ 	.word	0xffffffff


	//   ....[10]....
        /*00a0*/ 	.word	0xffffffff


	//   ....[11]....
        /*00a4*/ 	.word	0xffffffff


	//   ....[12]....
        /*00a8*/ 	.word	0xffffffff


	//----- nvinfo : EIATTR_COOP_GROUP_INSTR_OFFSETS
	.align		4
.L_41:
        /*00ac*/ 	.byte	0x04, 0x28
        /*00ae*/ 	.short	(.L_43 - .L_42)


	//   ....[0]....
.L_42:
        /*00b0*/ 	.word	0x00000090


	//   ....[1]....
        /*00b4*/ 	.word	0x000004d0


	//   ....[2]....
        /*00b8*/ 	.word	0x00000640


	//   ....[3]....
        /*00bc*/ 	.word	0x000007e0


	//   ....[4]....
        /*00c0*/ 	.word	0x000008e0


	//   ....[5]....
        /*00c4*/ 	.word	0x00000a50


	//   ....[6]....
        /*00c8*/ 	.word	0x00000bf0


	//   ....[7]....
        /*00cc*/ 	.word	0x00001e30


	//   ....[8]....
        /*00d0*/ 	.word	0x00002c10


	//   ....[9]....
        /*00d4*/ 	.word	0x00002e20


	//   ....[10]....
        /*00d8*/ 	.word	0x00002e50


	//   ....[11]....
        /*00dc*/ 	.word	0x00003aa0


	//   ....[12]....
        /*00e0*/ 	.word	0x00003cd0


	//----- nvinfo : EIATTR_VRC_CTA_INIT_COUNT
	.align		4
.L_43:
        /*00e4*/ 	.byte	0x02, 0x4a
        /*00e6*/ 	.byte	0x80
	.zero		1


	//----- nvinfo : EIATTR_SYSCALL_OFFSETS
	.align		4
        /*00e8*/ 	.byte	0x04, 0x46
        /*00ea*/ 	.short	(.L_45 - .L_44)


	//   ....[0]....
.L_44:
        /*00ec*/ 	.word	0x000056b0


	//   ....[1]....
        /*00f0*/ 	.word	0x000057a0


	//   ....[2]....
        /*00f4*/ 	.word	0x00005f00


	//   ....[3]....
        /*00f8*/ 	.word	0x000067b0


	//   ....[4]....
        /*00fc*/ 	.word	0x00007030


	//   ....[5]....
        /*0100*/ 	.word	0x000078b0


	//----- nvinfo : EIATTR_MBARRIER_INSTR_OFFSETS
	.align		4
.L_45:
        /*0104*/ 	.byte	0x04, 0x39
        /*0106*/ 	.short	(.L_47 - .L_46)


	//   ....[0]....
.L_46:
        /*0108*/ 	.word	0x000005b0
        /*010c*/ 	.word	0x000000ff
        /*0110*/ 	.word	0x00000000
        /*0114*/ 	.short	0x0100
        /*0116*/ 	.byte	0x05
	.zero		1


	//   ....[1]....
        /*0118*/ 	.word	0x000005c0
        /*011c*/ 	.word	0x000000ff
        /*0120*/ 	.word	0x00000020
        /*0124*/ 	.short	0x0100
        /*0126*/ 	.byte	0x05
	.zero		1


	//   ....[2]....
        /*0128*/ 	.word	0x000005d0
        /*012c*/ 	.word	0x000000ff
        /*0130*/ 	.word	0x00000008
        /*0134*/ 	.short	0x0100
        /*0136*/ 	.byte	0x05
	.zero		1


	//   ....[3]....
        /*0138*/ 	.word	0x000005e0
        /*013c*/ 	.word	0x000000ff
        /*0140*/ 	.word	0x00000028
        /*0144*/ 	.short	0x0100
        /*0146*/ 	.byte	0x05
	.zero		1


	//   ....[4]....
        /*0148*/ 	.word	0x000005f0
        /*014c*/ 	.word	0x000000ff
        /*0150*/ 	.word	0x00000010
        /*0154*/ 	.short	0x0100
        /*0156*/ 	.byte	0x05
	.zero		1


	//   ....[5]....
        /*0158*/ 	.word	0x00000600
        /*015c*/ 	.word	0x000000ff
        /*0160*/ 	.word	0x00000030
        /*0164*/ 	.short	0x0100
        /*0166*/ 	.byte	0x05
	.zero		1


	//   ....[6]....
        /*0168*/ 	.word	0x00000610
        /*016c*/ 	.word	0x000000ff
        /*0170*/ 	.word	0x00000018
        /*0174*/ 	.short	0x0100
        /*0176*/ 	.byte	0x05
	.zero		1


	//   ....[7]....
        /*0178*/ 	.word	0x00000620
        /*017c*/ 	.word	0x000000ff
        /*0180*/ 	.word	0x00000038
        /*0184*/ 	.short	0x0100
        /*0186*/ 	.byte	0x05
	.zero		1


	//   ....[8]....
        /*0188*/ 	.word	0x00000750
        /*018c*/ 	.word	0x000000ff
        /*0190*/ 	.word	0x00000040
        /*0194*/ 	.short	0x0100
        /*0196*/ 	.byte	0x07
	.zero		1


	//   ....[9]....
        /*0198*/ 	.word	0x00000760
        /*019c*/ 	.word	0x000000ff
        /*01a0*/ 	.word	0x00000060
        /*01a4*/ 	.short	0x0100
        /*01a6*/ 	.byte	0x07
	.zero		1


	//   ....[10]....
        /*01a8*/ 	.word	0x00000770
        /*01ac*/ 	.word	0x000000ff
        /*01b0*/ 	.word	0x00000048
        /*01b4*/ 	.short	0x0100
        /*01b6*/ 	.byte	0x07
	.zero		1


	//   ....[11]....
        /*01b8*/ 	.word	0x00000780
        /*01bc*/ 	.word	0x000000ff
        /*01c0*/ 	.word	0x00000068
        /*01c4*/ 	.short	0x0100
        /*01c6*/ 	.byte	0x07
	.zero		1


	//   ....[12]....
        /*01c8*/ 	.word	0x00000790
        /*01cc*/ 	.word	0x000000ff
        /*01d0*/ 	.word	0x00000050
        /*01d4*/ 	.short	0x0100
        /*01d6*/ 	.byte	0x07
	.zero		1


	//   ....[13]....
        /*01d8*/ 	.word	0x000007a0
        /*01dc*/ 	.word	0x000000ff
        /*01e0*/ 	.word	0x00000070
        /*01e4*/ 	.short	0x0100
        /*01e6*/ 	.byte	0x07
	.zero		1


	//   ....[14]....
        /*01e8*/ 	.word	0x000007b0
        /*01ec*/ 	.word	0x000000ff
        /*01f0*/ 	.word	0x00000058
        /*01f4*/ 	.short	0x0100
        /*01f6*/ 	.byte	0x07
	.zero		1


	//   ....[15]....
        /*01f8*/ 	.word	0x000007c0
        /*01fc*/ 	.word	0x000000ff
        /*0200*/ 	.word	0x00000078
        /*0204*/ 	.short	0x0100
        /*0206*/ 	.byte	0x07
	.zero		1


	//   ....[16]....
        /*0208*/ 	.word	0x000008b0
        /*020c*/ 	.word	0x000000ff
        /*0210*/ 	.word	0x00000080
        /*0214*/ 	.short	0x0100
        /*0216*/ 	.byte	0x05
	.zero		1


	//   ....[17]....
        /*0218*/ 	.word	0x000008c0
        /*021c*/ 	.word	0x000000ff
        /*0220*/ 	.word	0x00000088
        /*0224*/ 	.short	0x0100
        /*0226*/ 	.byte	0x05
	.zero		1


	//   ....[18]....
        /*0228*/ 	.word	0x00000a00
        /*022c*/ 	.word	0x000000ff
        /*0230*/ 	.word	0x00000090
        /*0234*/ 	.short	0x0100
        /*0236*/ 	.byte	0x05
	.zero		1


	//   ....[19]....
        /*0238*/ 	.word	0x00000a10
        /*023c*/ 	.word	0x000000ff
        /*0240*/ 	.word	0x000000a0
        /*0244*/ 	.short	0x0100
        /*0246*/ 	.byte	0x05
	.zero		1


	//   ....[20]....
        /*0248*/ 	.word	0x00000a20
        /*024c*/ 	.word	0x000000ff
        /*0250*/ 	.word	0x00000098
        /*0254*/ 	.short	0x0100
        /*0256*/ 	.byte	0x05
	.zero		1


	//   ....[21]....
        /*0258*/ 	.word	0x00000a30
        /*025c*/ 	.word	0x000000ff
        /*0260*/ 	.word	0x000000a8
        /*0264*/ 	.short	0x0100
        /*0266*/ 	.byte	0x05
	.zero		1


	//   ....[22]....
        /*0268*/ 	.word	0x00000b60
        /*026c*/ 	.word	0x000000ff
        /*0270*/ 	.word	0x000000b0
        /*0274*/ 	.short	0x0100
        /*0276*/ 	.byte	0x07
	.zero		1


	//   ....[23]....
        /*0278*/ 	.word	0x00000b70
        /*027c*/ 	.word	0x000000ff
        /*0280*/ 	.word	0x000000d0
        /*0284*/ 	.short	0x0100
        /*0286*/ 	.byte	0x07
	.zero		1


	//   ....[24]....
        /*0288*/ 	.word	0x00000b80
        /*028c*/ 	.word	0x000000ff
        /*0290*/ 	.word	0x000000b8
        /*0294*/ 	.short	0x0100
        /*0296*/ 	.byte	0x07
	.zero		1


	//   ....[25]....
        /*0298*/ 	.word	0x00000b90
        /*029c*/ 	.word	0x000000ff
        /*02a0*/ 	.word	0x000000d8
        /*02a4*/ 	.short	0x0100
        /*02a6*/ 	.byte	0x07
	.zero		1


	//   ....[26]....
        /*02a8*/ 	.word	0x00000ba0
        /*02ac*/ 	.word	0x000000ff
        /*02b0*/ 	.word	0x000000c0
        /*02b4*/ 	.short	0x0100
        /*02b6*/ 	.byte	0x07
	.zero		1


	//   ....[27]....
        /*02b8*/ 	.word	0x00000bb0
        /*02bc*/ 	.word	0x000000ff
        /*02c0*/ 	.word	0x000000e0
        /*02c4*/ 	.short	0x0100
        /*02c6*/ 	.byte	0x07
	.zero		1


	//   ....[28]....
        /*02c8*/ 	.word	0x00000bc0
        /*02cc*/ 	.word	0x000000ff
        /*02d0*/ 	.word	0x000000c8
        /*02d4*/ 	.short	0x0100
        /*02d6*/ 	.byte	0x07
	.zero		1


	//   ....[29]....
        /*02d8*/ 	.word	0x00000bd0
        /*02dc*/ 	.word	0x000000ff
        /*02e0*/ 	.word	0x000000e8
        /*02e4*/ 	.short	0x0100
        /*02e6*/ 	.byte	0x07
	.zero		1


	//   ....[30]....
        /*02e8*/ 	.word	0x00000cc0
        /*02ec*/ 	.word	0x000000ff
        /*02f0*/ 	.word	0x000000f0
        /*02f4*/ 	.short	0x0100
        /*02f6*/ 	.byte	0x05
	.zero		1


	//   ....[31]....
        /*02f8*/ 	.word	0x00000cd0
        /*02fc*/ 	.word	0x000000ff
        /*0300*/ 	.word	0x00000100
        /*0304*/ 	.short	0x0100
        /*0306*/ 	.byte	0x05
	.zero		1


	//   ....[32]....
        /*0308*/ 	.word	0x00000ce0
        /*030c*/ 	.word	0x000000ff
        /*0310*/ 	.word	0x000000f8
        /*0314*/ 	.short	0x0100
        /*0316*/ 	.byte	0x05
	.zero		1


	//   ....[33]....
        /*0318*/ 	.word	0x00000cf0
        /*031c*/ 	.word	0x000000ff
        /*0320*/ 	.word	0x00000108
        /*0324*/ 	.short	0x0100
        /*0326*/ 	.byte	0x05
	.zero		1


	//   ....[34]....
        /*0328*/ 	.word	0x000015d0
        /*032c*/ 	.word	0x00000003
        /*0330*/ 	.word	0x00000100
        /*0334*/ 	.short	0x010a
        /*0336*/ 	.byte	0xff
	.zero		1


	//   ....[35]....
        /*0338*/ 	.word	0x00001600
        /*033c*/ 	.word	0x00000003
        /*0340*/ 	.word	0x000000f0
        /*0344*/ 	.short	0x0101
        /*0346*/ 	.byte	0xff
	.zero		1


	//   ....[36]....
        /*0348*/ 	.word	0x000016d0
        /*034c*/ 	.word	0x000000ff
        /*0350*/ 	.word	0x00000020
        /*0354*/ 	.short	0x010a
        /*0356*/ 	.byte	0x08
	.zero		1


	//   ....[37]....
        /*0358*/ 	.word	0x00001770
        /*035c*/ 	.word	0x000000ff
        /*0360*/ 	.word	0x00000020
        /*0364*/ 	.short	0x010a
        /*0366*/ 	.byte	0x21
	.zero		1


	//   ....[38]....
        /*0368*/ 	.word	0x000018c0
        /*036c*/ 	.word	0x000000ff
        /*0370*/ 	.word	0x00000020
        /*0374*/ 	.short	0x010a
        /*0376*/ 	.byte	0x08
	.zero		1


	//   ....[39]....
        /*0378*/ 	.word	0x00001a90
        /*037c*/ 	.word	0x000000ff
        /*0380*/ 	.word	0x00000088
        /*0384*/ 	.short	0x0101
        /*0386*/ 	.byte	0x04
	.zero		1


	//   ....[40]....
        /*0388*/ 	.word	0x00001ab0
        /*038c*/ 	.word	0x000000ff
        /*0390*/ 	.word	0x00000020
        /*0394*/ 	.short	0x010a
        /*0396*/ 	.byte	0x08
	.zero		1


	//   ....[41]....
        /*0398*/ 	.word	0x00001b30
        /*039c*/ 	.word	0x000000ff
        /*03a0*/ 	.word	0x00000020
        /*03a4*/ 	.short	0x010a
        /*03a6*/ 	.byte	0x21
	.zero		1


	//   ....[42]....
        /*03a8*/ 	.word	0x00001c80
        /*03ac*/ 	.word	0x000000ff
        /*03b0*/ 	.word	0x00000020
        /*03b4*/ 	.short	0x010a
        /*03b6*/ 	.byte	0x08
	.zero		1


	//   ....[43]....
        /*03b8*/ 	.word	0x00001e60
        /*03bc*/ 	.word	0x00000002
        /*03c0*/ 	.word	0x00000090
        /*03c4*/ 	.short	0x010a
        /*03c6*/ 	.byte	0xff
	.zero		1


	//   ....[44]....
        /*03c8*/ 	.word	0x00001f20
        /*03cc*/ 	.word	0x00000002
        /*03d0*/ 	.word	0x00000000
        /*03d4*/ 	.short	0x0101
        /*03d6*/ 	.byte	0xff
	.zero		1


	//   ....[45]....
        /*03d8*/ 	.word	0x00002480
        /*03dc*/ 	.word	0x000000ff
        /*03e0*/ 	.word	0x00000000
        /*03e4*/ 	.short	0x010a
        /*03e6*/ 	.byte	0x05
	.zero		1


	//   ....[46]....
        /*03e8*/ 	.word	0x00002510
        /*03ec*/ 	.word	0x000000ff
        /*03f0*/ 	.word	0x00000000
        /*03f4*/ 	.short	0x010a
        /*03f6*/ 	.byte	0x05
	.zero		1


	//   ....[47]....
        /*03f8*/ 	.word	0x000025a0
        /*03fc*/ 	.word	0x000000ff
        /*0400*/ 	.word	0x00000000
        /*0404*/ 	.short	0x010a
        /*0406*/ 	.byte	0x05
	.zero		1


	//   ....[48]....
        /*0408*/ 	.word	0x00002640
        /*040c*/ 	.word	0x00000000
        /*0410*/ 	.word	0x00000000
        /*0414*/ 	.short	0x010a
        /*0416*/ 	.byte	0xff
	.zero		1


	//   ....[49]....
        /*0418*/ 	.word	0x00002760
        /*041c*/ 	.word	0x00000000
        /*0420*/ 	.word	0x000000f0
        /*0424*/ 	.short	0x010a
        /*0426*/ 	.byte	0xff
	.zero		1


	//   ....[50]....
        /*0428*/ 	.word	0x000027c0
        /*042c*/ 	.word	0x00000004
        /*0430*/ 	.word	0x00000000
        /*0434*/ 	.short	0x0101
        /*0436*/ 	.byte	0xff
	.zero		1


	//   ....[51]....
        /*0438*/ 	.word	0x000027e0
        /*043c*/ 	.word	0x000000ff
        /*0440*/ 	.word	0x000000a0
        /*0444*/ 	.short	0x010a
        /*0446*/ 	.byte	0x05
	.zero		1


	//   ....[52]....
        /*0448*/ 	.word	0x00002900
        /*044c*/ 	.word	0x00000000
        /*0450*/ 	.word	0x00000090
        /*0454*/ 	.short	0x010a
        /*0456*/ 	.byte	0xff
	.zero		1


	//   ....[53]....
        /*0458*/ 	.word	0x00002a10
        /*045c*/ 	.word	0x00000000
        /*0460*/ 	.word	0x00000000
        /*0464*/ 	.short	0x0101
        /*0466*/ 	.byte	0xff
	.zero		1


	//   ....[54]....
        /*0468*/ 	.word	0x00002aa0
        /*046c*/ 	.word	0x000000ff
        /*0470*/ 	.word	0x000000a0
        /*0474*/ 	.short	0x0106
        /*0476*/ 	.byte	0x05
	.zero		1


	//   ....[55]....
        /*0478*/ 	.word	0x00002ac0
        /*047c*/ 	.word	0x000000ff
        /*0480*/ 	.word	0x000000a0
        /*0484*/ 	.short	0x010a
        /*0486*/ 	.byte	0x05
	.zero		1


	//   ....[56]....
        /*0488*/ 	.word	0x00002b50
        /*048c*/ 	.word	0x000000ff
        /*0490*/ 	.word	0x000000a0
        /*0494*/ 	.short	0x0106
        /*0496*/ 	.byte	0x04
	.zero		1


	//   ....[57]....
        /*0498*/ 	.word	0x00002b90
        /*049c*/ 	.word	0x00000000
        /*04a0*/ 	.word	0x000000a0
        /*04a4*/ 	.short	0x010a
        /*04a6*/ 	.byte	0xff
	.zero		1


	//   ....[58]....
        /*04a8*/ 	.word	0x00003150
        /*04ac*/ 	.word	0x00000000
        /*04b0*/ 	.word	0x00000090
        /*04b4*/ 	.short	0x010a
        /*04b6*/ 	.byte	0xff
	.zero		1


	//   ....[59]....
        /*04b8*/ 	.word	0x00003260
        /*04bc*/ 	.word	0x00000003
        /*04c0*/ 	.word	0x00000000
        /*04c4*/ 	.short	0x0101
        /*04c6*/ 	.byte	0xff
	.zero		1


	//   ....[60]....
        /*04c8*/ 	.word	0x00003270
        /*04cc*/ 	.word	0x000000ff
        /*04d0*/ 	.word	0x00000000
        /*04d4*/ 	.short	0x010a
        /*04d6*/ 	.byte	0x07
	.zero		1


	//   ....[61]....
        /*04d8*/ 	.word	0x000032f0
        /*04dc*/ 	.word	0x000000ff
        /*04e0*/ 	.word	0x000000d0
        /*04e4*/ 	.short	0x010a
        /*04e6*/ 	.byte	0x06
	.zero		1


	//   ....[62]....
        /*04e8*/ 	.word	0x000033c0
        /*04ec*/ 	.word	0x000000ff
        /*04f0*/ 	.word	0x00000000
        /*04f4*/ 	.short	0x010a
        /*04f6*/ 	.byte	0x0b
	.zero		1


	//   ....[63]....
        /*04f8*/ 	.word	0x000034f0
        /*04fc*/ 	.word	0x000000ff
        /*0500*/ 	.word	0x00000000
        /*0504*/ 	.short	0x010a
        /*0506*/ 	.byte	0x22
	.zero		1


	//   ....[64]....
        /*0508*/ 	.word	0x000038d0
        /*050c*/ 	.word	0x000000ff
        /*0510*/ 	.word	0x00000000
        /*0514*/ 	.short	0x010a
        /*0516*/ 	.byte	0x06
	.zero		1


	//   ....[65]....
        /*0518*/ 	.word	0x00003960
        /*051c*/ 	.word	0x000000ff
        /*0520*/ 	.word	0x00000000
        /*0524*/ 	.short	0x010a
        /*0526*/ 	.byte	0x06
	.zero		1


	//   ....[66]....
        /*0528*/ 	.word	0x000039f0
        /*052c*/ 	.word	0x000000ff
        /*0530*/ 	.word	0x00000000
        /*0534*/ 	.short	0x010a
        /*0536*/ 	.byte	0x06
	.zero		1


	//   ....[67]....
        /*0538*/ 	.word	0x00003a80
        /*053c*/ 	.word	0x000000ff
        /*0540*/ 	.word	0x00000000
        /*0544*/ 	.short	0x010a
        /*0546*/ 	.byte	0x07
	.zero		1


	//   ....[68]....
        /*0548*/ 	.word	0x00003f00
        /*054c*/ 	.word	0x00000000
        /*0550*/ 	.word	0x00000090
        /*0554*/ 	.short	0x010a
        /*0556*/ 	.byte	0xff
	.zero		1


	//   ....[69]....
        /*0558*/ 	.word	0x00003fc0
        /*055c*/ 	.word	0x00000000
        /*0560*/ 	.word	0x00000000
        /*0564*/ 	.short	0x0101
        /*0566*/ 	.byte	0xff
	.zero		1


	//   ....[70]....
        /*0568*/ 	.word	0x000042e0
        /*056c*/ 	.word	0x000000ff
        /*0570*/ 	.word	0x00000088
        /*0574*/ 	.short	0x010a
        /*0576*/ 	.byte	0x07
	.zero		1


	//   ....[71]....
        /*0578*/ 	.word	0x000044d0
        /*057c*/ 	.word	0x000000ff
        /*0580*/ 	.word	0x00000060
        /*0584*/ 	.short	0x010a
        /*0586*/ 	.byte	0x07
	.zero		1


	//   ....[72]....
        /*0588*/ 	.word	0x00004640
        /*058c*/ 	.word	0x000000ff
        /*0590*/ 	.word	0x00000040
        /*0594*/ 	.short	0x010b
        /*0596*/ 	.byte	0x07
	.zero		1


	//   ....[73]....
        /*0598*/ 	.word	0x00004650
        /*059c*/ 	.word	0x000000ff
        /*05a0*/ 	.word	0x00000000
        /*05a4*/ 	.short	0x0101
        /*05a6*/ 	.byte	0x08
	.zero		1


	//   ....[74]....
        /*05a8*/ 	.word	0x00004670
        /*05ac*/ 	.word	0x000000ff
        /*05b0*/ 	.word	0x00000068
        /*05b4*/ 	.short	0x010a
        /*05b6*/ 	.byte	0x07
	.zero		1


	//   ....[75]....
        /*05b8*/ 	.word	0x000047d0
        /*05bc*/ 	.word	0x000000ff
        /*05c0*/ 	.word	0x00000048
        /*05c4*/ 	.short	0x010b
        /*05c6*/ 	.byte	0x07
	.zero		1


	//   ....[76]....
        /*05c8*/ 	.word	0x000047e0
        /*05cc*/ 	.word	0x000000ff
        /*05d0*/ 	.word	0x00000000
        /*05d4*/ 	.short	0x0101
        /*05d6*/ 	.byte	0x08
	.zero		1


	//   ....[77]....
        /*05d8*/ 	.word	0x000047f0
        /*05dc*/ 	.word	0x000000ff
        /*05e0*/ 	.word	0x00000070
        /*05e4*/ 	.short	0x010a
        /*05e6*/ 	.byte	0x07
	.zero		1


	//   ....[78]....
        /*05e8*/ 	.word	0x00004990
        /*05ec*/ 	.word	0x000000ff
        /*05f0*/ 	.word	0x00000050
        /*05f4*/ 	.short	0x010b
        /*05f6*/ 	.byte	0x07
	.zero		1


	//   ....[79]....
        /*05f8*/ 	.word	0x00004a00
        /*05fc*/ 	.word	0x000000ff
        /*0600*/ 	.word	0x00000000
        /*0604*/ 	.short	0x0101
        /*0606*/ 	.byte	0x08
	.zero		1


	//   ....[80]....
        /*0608*/ 	.word	0x00004a30
        /*060c*/ 	.word	0x000000ff
        /*0610*/ 	.word	0x00000078
        /*0614*/ 	.short	0x010a
        /*0616*/ 	.byte	0x07
	.zero		1


	//   ....[81]....
        /*0618*/ 	.word	0x00004c40
        /*061c*/ 	.word	0x000000ff
        /*0620*/ 	.word	0x00000058
        /*0624*/ 	.short	0x010b
        /*0626*/ 	.byte	0x07
	.zero		1


	//   ....[82]....
        /*0628*/ 	.word	0x00004c60
        /*062c*/ 	.word	0x000000ff
        /*0630*/ 	.word	0x00000000
        /*0634*/ 	.short	0x0101
        /*0636*/ 	.byte	0x0d
	.zero		1


	//   ....[83]....
        /*0638*/ 	.word	0x00004c90
        /*063c*/ 	.word	0x000000ff
        /*0640*/ 	.word	0x00000060
        /*0644*/ 	.short	0x010a
        /*0646*/ 	.byte	0x07
	.zero		1


	//   ....[84]....
        /*0648*/ 	.word	0x00004cb0
        /*064c*/ 	.word	0x000000ff
        /*0650*/ 	.word	0x00000068
        /*0654*/ 	.short	0x010a
        /*0656*/ 	.byte	0x07
	.zero		1


	//   ....[85]....
        /*0658*/ 	.word	0x00004cd0
        /*065c*/ 	.word	0x000000ff
        /*0660*/ 	.word	0x00000070
        /*0664*/ 	.short	0x010a
        /*0666*/ 	.byte	0x07
	.zero		1


	//   ....[86]....
        /*0668*/ 	.word	0x00004d10
        /*066c*/ 	.word	0x00000000
        /*0670*/ 	.word	0x00000078
        /*0674*/ 	.short	0x010a
        /*0676*/ 	.byte	0xff
	.zero		1


	//   ....[87]....
        /*0678*/ 	.word	0x00005070
        /*067c*/ 	.word	0x00000000
        /*0680*/ 	.word	0x00000090
        /*0684*/ 	.short	0x010a
        /*0686*/ 	.byte	0xff
	.zero		1


	//   ....[88]....
        /*0688*/ 	.word	0x00005180
        /*068c*/ 	.word	0x00000000
        /*0690*/ 	.word	0x00000000
        /*0694*/ 	.short	0x0101
        /*0696*/ 	.byte	0xff
	.zero		1


	//   ....[89]....
        /*0698*/ 	.word	0x00005be0
        /*069c*/ 	.word	0x000000ff
        /*06a0*/ 	.word	0x00000040
        /*06a4*/ 	.short	0x010a
        /*06a6*/ 	.byte	0x30
	.zero		1


	//   ....[90]....
        /*06a8*/ 	.word	0x00005c50
        /*06ac*/ 	.word	0x0000004f
        /*06b0*/ 	.word	0x000000b0
        /*06b4*/ 	.short	0x010a
        /*06b6*/ 	.byte	0xff
	.zero		1


	//   ....[91]....
        /*06b8*/ 	.word	0x00005d00
        /*06bc*/ 	.word	0x000000ff
        /*06c0*/ 	.word	0x00000040
        /*06c4*/ 	.short	0x010a
        /*06c6*/ 	.byte	0x30
	.zero		1


	//   ....[92]....
        /*06c8*/ 	.word	0x00005de0
        /*06cc*/ 	.word	0x0000004f
        /*06d0*/ 	.word	0x000000b0
        /*06d4*/ 	.short	0x010a
        /*06d6*/ 	.byte	0xff
	.zero		1


	//   ....[93]....
        /*06d8*/ 	.word	0x00006510
        /*06dc*/ 	.word	0x00000000
        /*06e0*/ 	.word	0x00000000
        /*06e4*/ 	.short	0x0101
        /*06e6*/ 	.byte	0xff
	.zero		1


	//   ....[94]....
        /*06e8*/ 	.word	0x00006520
        /*06ec*/ 	.word	0x00000003
        /*06f0*/ 	.word	0x00000040
        /*06f4*/ 	.short	0x010a
        /*06f6*/ 	.byte	0xff
	.zero		1


	//   ....[95]....
        /*06f8*/ 	.word	0x000065e0
        /*06fc*/ 	.word	0x00000003
        /*0700*/ 	.word	0x00000040
        /*0704*/ 	.short	0x010a
        /*0706*/ 	.byte	0xff
	.zero		1


	//   ....[96]....
        /*0708*/ 	.word	0x00006d90
        /*070c*/ 	.word	0x00000026
        /*0710*/ 	.word	0x00000000
        /*0714*/ 	.short	0x0101
        /*0716*/ 	.byte	0xff
	.zero		1


	//   ....[97]....
        /*0718*/ 	.word	0x00006db0
        /*071c*/ 	.word	0x00000053
        /*0720*/ 	.word	0x00000040
        /*0724*/ 	.short	0x010a
        /*0726*/ 	.byte	0xff
	.zero		1


	//   ....[98]....
        /*0728*/ 	.word	0x00006e60
        /*072c*/ 	.word	0x00000053
        /*0730*/ 	.word	0x00000040
        /*0734*/ 	.short	0x010a
        /*0736*/ 	.byte	0xff
	.zero		1


	//   ....[99]....
        /*0738*/ 	.word	0x00007610
        /*073c*/ 	.word	0x00000026
        /*0740*/ 	.word	0x00000000
        /*0744*/ 	.short	0x0101
        /*0746*/ 	.byte	0xff
	.zero		1


	//   ....[100]....
        /*0748*/ 	.word	0x00007630
        /*074c*/ 	.word	0x00000058
        /*0750*/ 	.word	0x00000040
        /*0754*/ 	.short	0x010a
        /*0756*/ 	.byte	0xff
	.zero		1


	//   ....[101]....
        /*0758*/ 	.word	0x000076e0
        /*075c*/ 	.word	0x00000058
        /*0760*/ 	.word	0x00000040
        /*0764*/ 	.short	0x010a
        /*0766*/ 	.byte	0xff
	.zero		1


	//   ....[102]....
        /*0768*/ 	.word	0x00007a10
        /*076c*/ 	.word	0x000000ff
        /*0770*/ 	.word	0x00000000
        /*0774*/ 	.short	0x0101
        /*0776*/ 	.byte	0x05
	.zero		1


	//   ....[103]....
        /*0778*/ 	.word	0x00007ef0
        /*077c*/ 	.word	0x00000002
        /*0780*/ 	.word	0x00000000
        /*0784*/ 	.short	0x0101
        /*0786*/ 	.byte	0xff
	.zero		1


	//   ....[104]....
        /*0788*/ 	.word	0x00008160
        /*078c*/ 	.word	0x000000ff
        /*0790*/ 	.word	0x00000000
        /*0794*/ 	.short	0x0101
        /*0796*/ 	.byte	0x04
	.zero		1


	//   ....[105]....
        /*0798*/ 	.word	0x00008180
        /*079c*/ 	.word	0x00000003
        /*07a0*/ 	.word	0x00000100
        /*07a4*/ 	.short	0x010a
        /*07a6*/ 	.byte	0xff
	.zero		1


	//   ....[106]....
        /*07a8*/ 	.word	0x000081e0
        /*07ac*/ 	.word	0x00000002
        /*07b0*/ 	.word	0x00000020
        /*07b4*/ 	.short	0x010a
        /*07b6*/ 	.byte	0xff
	.zero		1


	//   ....[107]....
        /*07b8*/ 	.word	0x00008240
        /*07bc*/ 	.word	0x00000002
        /*07c0*/ 	.word	0x00000020
        /*07c4*/ 	.short	0x010a
        /*07c6*/ 	.byte	0xff
	.zero		1


	//   ....[108]....
        /*07c8*/ 	.word	0x00008290
        /*07cc*/ 	.word	0x00000002
        /*07d0*/ 	.word	0x00000090
        /*07d4*/ 	.short	0x010a
        /*07d6*/ 	.byte	0xff
	.zero		1


	//   ....[109]....
        /*07d8*/ 	.word	0x000082f0
        /*07dc*/ 	.word	0x00000000
        /*07e0*/ 	.word	0x00000000
        /*07e4*/ 	.short	0x010a
        /*07e6*/ 	.byte	0xff
	.zero		1


	//   ....[110]....
        /*07e8*/ 	.word	0x00008350
        /*07ec*/ 	.word	0x00000000
        /*07f0*/ 	.word	0x00000000
        /*07f4*/ 	.short	0x010a
        /*07f6*/ 	.byte	0xff
	.zero		1


	//   ....[111]....
        /*07f8*/ 	.word	0x000083b0
        /*07fc*/ 	.word	0x00000000
        /*0800*/ 	.word	0x00000000
        /*0804*/ 	.short	0x010a
        /*0806*/ 	.byte	0xff
	.zero		1


	//   ....[112]....
        /*0808*/ 	.word	0x00008400
        /*080c*/ 	.word	0x00000000
        /*0810*/ 	.word	0x000000f0
        /*0814*/ 	.short	0x010a
        /*0816*/ 	.byte	0xff
	.zero		1


	//   ....[113]....
        /*0818*/ 	.word	0x00008460
        /*081c*/ 	.word	0x00000000
        /*0820*/ 	.word	0x000000a0
        /*0824*/ 	.short	0x010a
        /*0826*/ 	.byte	0xff
	.zero		1


	//   ....[114]....
        /*0828*/ 	.word	0x000084b0
        /*082c*/ 	.word	0x00000000
        /*0830*/ 	.word	0x00000090
        /*0834*/ 	.short	0x010a
        /*0836*/ 	.byte	0xff
	.zero		1


	//   ....[115]....
        /*0838*/ 	.word	0x00008510
        /*083c*/ 	.word	0x00000000
        /*0840*/ 	.word	0x000000a0
        /*0844*/ 	.short	0x010a
        /*0846*/ 	.byte	0xff
	.zero		1


	//   ....[116]....
        /*0848*/ 	.word	0x00008560
        /*084c*/ 	.word	0x00000000
        /*0850*/ 	.word	0x00000090
        /*0854*/ 	.short	0x010a
        /*0856*/ 	.byte	0xff
	.zero		1


	//   ....[117]....
        /*0858*/ 	.word	0x000085c0
        /*085c*/ 	.word	0x00000003
        /*0860*/ 	.word	0x000000d0
        /*0864*/ 	.short	0x010a
        /*0866*/ 	.byte	0xff
	.zero		1


	//   ....[118]....
        /*0868*/ 	.word	0x00008620
        /*086c*/ 	.word	0x00000000
        /*0870*/ 	.word	0x00000000
        /*0874*/ 	.short	0x010a
        /*0876*/ 	.byte	0xff
	.zero		1


	//   ....[119]....
        /*0878*/ 	.word	0x00008680
        /*087c*/ 	.word	0x00000000
        /*0880*/ 	.word	0x00000000
        /*0884*/ 	.short	0x010a
        /*0886*/ 	.byte	0xff
	.zero		1


	//   ....[120]....
        /*0888*/ 	.word	0x000086e0
        /*088c*/ 	.word	0x00000000
        /*0890*/ 	.word	0x00000000
        /*0894*/ 	.short	0x010a
        /*0896*/ 	.byte	0xff
	.zero		1


	//   ....[121]....
        /*0898*/ 	.word	0x00008740
        /*089c*/ 	.word	0x00000000
        /*08a0*/ 	.word	0x00000000
        /*08a4*/ 	.short	0x010a
        /*08a6*/ 	.byte	0xff
	.zero		1


	//   ....[122]....
        /*08a8*/ 	.word	0x000087a0
        /*08ac*/ 	.word	0x00000000
        /*08b0*/ 	.word	0x00000000
        /*08b4*/ 	.short	0x010a
        /*08b6*/ 	.byte	0xff
	.zero		1


	//   ....[123]....
        /*08b8*/ 	.word	0x000087f0
        /*08bc*/ 	.word	0x00000000
        /*08c0*/ 	.word	0x00000090
        /*08c4*/ 	.short	0x010a
        /*08c6*/ 	.byte	0xff
	.zero		1


	//   ....[124]....
        /*08c8*/ 	.word	0x00008850
        /*08cc*/ 	.word	0x00000000
        /*08d0*/ 	.word	0x00000088
        /*08d4*/ 	.short	0x010a
        /*08d6*/ 	.byte	0xff
	.zero		1


	//   ....[125]....
        /*08d8*/ 	.word	0x000088b0
        /*08dc*/ 	.word	0x00000003
        /*08e0*/ 	.word	0x00000060
        /*08e4*/ 	.short	0x010a
        /*08e6*/ 	.byte	0xff
	.zero		1


	//   ....[126]....
        /*08e8*/ 	.word	0x00008910
        /*08ec*/ 	.word	0x00000003
        /*08f0*/ 	.word	0x00000068
        /*08f4*/ 	.short	0x010a
        /*08f6*/ 	.byte	0xff
	.zero		1


	//   ....[127]....
        /*08f8*/ 	.word	0x00008970
        /*08fc*/ 	.word	0x00000003
        /*0900*/ 	.word	0x00000070
        /*0904*/ 	.short	0x010a
        /*0906*/ 	.byte	0xff
	.zero		1


	//   ....[128]....
        /*0908*/ 	.word	0x000089d0
        /*090c*/ 	.word	0x00000003
        /*0910*/ 	.word	0x00000078
        /*0914*/ 	.short	0x010a
        /*0916*/ 	.byte	0xff
	.zero		1


	//   ....[129]....
        /*0918*/ 	.word	0x00008a30
        /*091c*/ 	.word	0x00000000
        /*0920*/ 	.word	0x00000060
        /*0924*/ 	.short	0x010a
        /*0926*/ 	.byte	0xff
	.zero		1


	//   ....[130]....
        /*0928*/ 	.word	0x00008a90
        /*092c*/ 	.word	0x00000000
        /*0930*/ 	.word	0x00000068
        /*0934*/ 	.short	0x010a
        /*0936*/ 	.byte	0xff
	.zero		1


	//   ....[131]....
        /*0938*/ 	.word	0x00008af0
        /*093c*/ 	.word	0x00000000
        /*0940*/ 	.word	0x00000070
        /*0944*/ 	.short	0x010a
        /*0946*/ 	.byte	0xff
	.zero		1


	//   ....[132]....
        /*0948*/ 	.word	0x00008b40
        /*094c*/ 	.word	0x00000000
        /*0950*/ 	.word	0x00000090
        /*0954*/ 	.short	0x010a
        /*0956*/ 	.byte	0xff
	.zero		1


	//   ....[133]....
        /*0958*/ 	.word	0x00008ba0
        /*095c*/ 	.word	0x00000002
        /*0960*/ 	.word	0x00000040
        /*0964*/ 	.short	0x010a
        /*0966*/ 	.byte	0xff
	.zero		1


	//   ....[134]....
        /*0968*/ 	.word	0x00008bf0
        /*096c*/ 	.word	0x0000004f
        /*0970*/ 	.word	0x000000b0
        /*0974*/ 	.short	0x010a
        /*0976*/ 	.byte	0xff
	.zero		1


	//   ....[135]....
        /*0978*/ 	.word	0x00008c40
        /*097c*/ 	.word	0x00000003
        /*0980*/ 	.word	0x00000040
        /*0984*/ 	.short	0x010a
        /*0986*/ 	.byte	0xff
	.zero		1


	//   ....[136]....
        /*0988*/ 	.word	0x00008c90
        /*098c*/ 	.word	0x00000053
        /*0990*/ 	.word	0x00000040
        /*0994*/ 	.short	0x010a
        /*0996*/ 	.byte	0xff
	.zero		1


	//   ....[137]....
        /*0998*/ 	.word	0x00008ce0
        /*099c*/ 	.word	0x00000058
        /*09a0*/ 	.word	0x00000040
        /*09a4*/ 	.short	0x010a
        /*09a6*/ 	.byte	0xff
	.zero		1


	//----- nvinfo : EIATTR_NUM_MBARRIERS
	.align		4
.L_47:
        /*09a8*/ 	.byte	0x03, 0x38
        /*09aa*/ 	.short	0x0022


	//----- nvinfo : EIATTR_EXIT_INSTR_OFFSETS
	.align		4
        /*09ac*/ 	.byte	0x04, 0x1c
        /*09ae*/ 	.short	(.L_49 - .L_48)


	//   ....[0]....
.L_48:
        /*09b0*/ 	.word	0x00002670


	//   ....[1]....
        /*09b4*/ 	.word	0x00002b60


	//   ....[2]....
        /*09b8*/ 	.word	0x00002bc0


	//   ....[3]....
        /*09bc*/ 	.word	0x00003ce0


	//   ....[4]....
        /*09c0*/ 	.word	0x00004d40


	//   ....[5]....
        /*09c4*/ 	.word	0x00004d80


	//   ....[6]....
        /*09c8*/ 	.word	0x00008050


	//   ....[7]....
        /*09cc*/ 	.word	0x000080d0


	//   ....[8]....
        /*09d0*/ 	.word	0x00008100


	//   ....[9]....
        /*09d4*/ 	.word	0x00008170


	//----- nvinfo : EIATTR_MAX_THREADS
	.align		4
.L_49:
        /*09d8*/ 	.byte	0x04, 0x05
        /*09da*/ 	.short	(.L_51 - .L_50)
.L_50:
        /*09dc*/ 	.word	0x00000100
        /*09e0*/ 	.word	0x00000001
        /*09e4*/ 	.word	0x00000001


	//----- nvinfo : EIATTR_CRS_STACK_SIZE
	.align		4
.L_51:
        /*09e8*/ 	.byte	0x04, 0x1e
        /*09ea*/ 	.short	(.L_53 - .L_52)
.L_52:
        /*09ec*/ 	.word	0x00000000


	//----- nvinfo : EIATTR_CBANK_PARAM_SIZE
	.align		4
.L_53:
        /*09f0*/ 	.byte	0x03, 0x19
        /*09f2*/ 	.short	0x0800


	//----- nvinfo : EIATTR_PARAM_CBANK
	.align		4
        /*09f4*/ 	.byte	0x04, 0x0a
        /*09f6*/ 	.short	(.L_55 - .L_54)
	.align		4
.L_54:
        /*09f8*/ 	.word	index@(.nv.constant0._ZN7cutlass13device_kernelINS_4gemm6kernel13GemmUniversalIN4cute5tupleIJiiiiEEENS1_10collective13CollectiveMmaINS1_35MainloopSm100TmaUmmaWarpSpecializedILi4ELi2ELi4ENS5_IJNS4_1CILi1EEESB_SB_EEEEENS5_IJNSA_ILi64EEENSA_ILi128EEESF_EEENS_6half_tENS5_IJlSB_lEEESH_SI_NS4_8TiledMMAINS4_8MMA_AtomIJNS4_20SM100_MMA_F16BF16_SSISH_SH_fLi64ELi128ELNS4_4UMMA5MajorE0ELSN_0ELNSM_7ScaleInE0ELSO_0EEEEEENS4_6LayoutISC_NS5_IJNSA_ILi0EEESS_SS_EEEEENS5_IJNS4_10UnderscoreESV_SV_EEEEENS4_13SM90_TMA_LOADENS4_14ComposedLayoutINS4_7SwizzleILi3ELi4ELi3EEENS4_18smem_ptr_flag_bitsILi16EEENSR_INS5_IJNSA_ILi8EEESE_EEENS5_IJSE_SB_EEEEEEEvNS4_8identityESY_S18_vS19_EENS_8epilogue10collective18CollectiveEpilogueINS1B_23Sm100TmaWarpSpecializedILi4ELi2ELi16ELb1ELb0EEEJSG_NS5_IJNSR_ISE_SB_EENSR_INSA_ILi32EEESB_EEEEESH_SI_SH_SI_NS1B_6fusion15FusionCallbacksIS1F_NS1K_17LinearCombinationISH_fSH_fLNS_15FloatRoundStyleE2EEESG_S1J_JEEENS4_5SM1004TMEM4LOAD26SM100_TMEM_LOAD_16dp256b4xESY_NSZ_INS10_ILi2ELi4ELi3EEES13_NSR_INS5_IJS14_S1H_EEENS5_IJS1H_SB_EEEEEEENS4_17SM75_U32x4_LDSM_NENS4_14SM90_TMA_STOREES1Y_NS4_17SM90_U32x4_STSM_NENS4_39AutoVectorizingCopyWithAssumedAlignmentILi128EEEEEEvvEEEEvNT_6ParamsE)
        /*09fc*/ 	.short	0x0380
        /*09fe*/ 	.short	0x0800


	//----- nvinfo : EIATTR_SW_WAR
	.align		4
.L_55:
        /*0a00*/ 	.byte	0x04, 0x36
        /*0a02*/ 	.short	(.L_57 - .L_56)
.L_56:
        /*0a04*/ 	.word	0x00000008
.L_57:


//--------------------- .nv.callgraph             --------------------------
	.section	.nv.callgraph,"",@"SHT_CUDA_CALLGRAPH"
	.align	4
	.sectionentsize	8
	.align		4
        /*0000*/ 	.word	0x00000000
	.align		4
        /*0004*/ 	.word	0xffffffff
	.align		4
        /*0008*/ 	.word	index@(_ZN7cutlass13device_kernelINS_4gemm6kernel13GemmUniversalIN4cute5tupleIJiiiiEEENS1_10collective13CollectiveMmaINS1_35MainloopSm100TmaUmmaWarpSpecializedILi4ELi2ELi4ENS5_IJNS4_1CILi1EEESB_SB_EEEEENS5_IJNSA_ILi64EEENSA_ILi128EEESF_EEENS_6half_tENS5_IJlSB_lEEESH_SI_NS4_8TiledMMAINS4_8MMA_AtomIJNS4_20SM100_MMA_F16BF16_SSISH_SH_fLi64ELi128ELNS4_4UMMA5MajorE0ELSN_0ELNSM_7ScaleInE0ELSO_0EEEEEENS4_6LayoutISC_NS5_IJNSA_ILi0EEESS_SS_EEEEENS5_IJNS4_10UnderscoreESV_SV_EEEEENS4_13SM90_TMA_LOADENS4_14ComposedLayoutINS4_7SwizzleILi3ELi4ELi3EEENS4_18smem_ptr_flag_bitsILi16EEENSR_INS5_IJNSA_ILi8EEESE_EEENS5_IJSE_SB_EEEEEEEvNS4_8identityESY_S18_vS19_EENS_8epilogue10collective18CollectiveEpilogueINS1B_23Sm100TmaWarpSpecializedILi4ELi2ELi16ELb1ELb0EEEJSG_NS5_IJNSR_ISE_SB_EENSR_INSA_ILi32EEESB_EEEEESH_SI_SH_SI_NS1B_6fusion15FusionCallbacksIS1F_NS1K_17LinearCombinationISH_fSH_fLNS_15FloatRoundStyleE2EEESG_S1J_JEEENS4_5SM1004TMEM4LOAD26SM100_TMEM_LOAD_16dp256b4xESY_NSZ_INS10_ILi2ELi4ELi3EEES13_NSR_INS5_IJS14_S1H_EEENS5_IJS1H_SB_EEEEEEENS4_17SM75_U32x4_LDSM_NENS4_14SM90_TMA_STOREES1Y_NS4_17SM90_U32x4_STSM_NENS4_39AutoVectorizingCopyWithAssumedAlignmentILi128EEEEEEvvEEEEvNT_6ParamsE)
	.align		4
        /*000c*/ 	.word	index@(__assertfail)
	.align		4
        /*0010*/ 	.word	0x00000000
	.align		4
        /*0014*/ 	.word	0xfffffffe
	.align		4
        /*0018*/ 	.word	0x00000000
	.align		4
        /*001c*/ 	.word	0xfffffffd
	.align		4
        /*0020*/ 	.word	0x00000000
	.align		4
        /*0024*/ 	.word	0xfffffffc


//--------------------- .nv.constant4             --------------------------
	.section	.nv.constant4,"a",@progbits
	.align	8
	.align		8
.nv.constant4:
        /*0000*/ 	.dword	__assertfail
	.align		8
        /*0008*/ 	.dword	__unnamed_1
	.align		8
        /*0010*/ 	.dword	__unnamed_2
	.align		8
        /*0018*/ 	.dword	_ZN39_INTERNAL_50c45d25_4_k_cu_21a61230_57954cuda3std3__45__cpo5beginE
	.align		8
        /*0020*/ 	.dword	_ZN39_INTERNAL_50c45d25_4_k_cu_21a61230_57954cuda3std3__45__cpo3endE
	.align		8
        /*0028*/ 	.dword	_ZN39_INTERNAL_50c45d25_4_k_cu_21a61230_57954cuda3std3__45__cpo6cbeginE
	.align		8
        /*0030*/ 	.dword	_ZN39_INTERNAL_50c45d25_4_k_cu_21a61230_57954cuda3std3__45__cpo4cendE
	.align		8
        /*0038*/ 	.dword	_ZN39_INTERNAL_50c45d25_4_k_cu_21a61230_57954cuda3std3__441_GLOBAL__N__50c45d25_4_k_cu_21a61230_57956ignoreE
	.align		8
        /*0040*/ 	.dword	_ZN39_INTERNAL_50c45d25_4_k_cu_21a61230_57954cuda3std3__419piecewise_constructE
	.align		8
        /*0048*/ 	.dword	_ZN39_INTERNAL_50c45d25_4_k_cu_21a61230_57954cuda3std3__48in_placeE
	.align		8
        /*0050*/ 	.dword	_ZN39_INTERNAL_50c45d25_4_k_cu_21a61230_57954cuda3std6ranges3__45__cpo4swapE
	.align		8
        /*0058*/ 	.dword	_ZN39_INTERNAL_50c45d25_4_k_cu_21a61230_57954cuda3std6ranges3__45__cpo9iter_moveE
	.align		8
        /*0060*/ 	.dword	_ZN39_INTERNAL_50c45d25_4_k_cu_21a61230_57954cute7productE
	.align		8
        /*0068*/ 	.dword	_ZN39_INTERNAL_50c45d25_4_k_cu_21a61230_57954cute1_E
	.align		8
        /*0070*/ 	.dword	$str$25
	.align		8
        /*0078*/ 	.dword	$str$26
	.align		8
        /*0080*/ 	.dword	$str$27
	.align		8
        /*0088*/ 	.dword	$str$28


//--------------------- .text._ZN7cutlass13device_kernelINS_4gemm6kernel13GemmUniversalIN4cute5tupleIJiiiiEEENS1_10collective13CollectiveMmaINS1_35MainloopSm100TmaUmmaWarpSpecializedILi4ELi2ELi4ENS5_IJNS4_1CILi1EEESB_SB_EEEEENS5_IJNSA_ILi64EEENSA_ILi128EEESF_EEENS_6half_tENS5_IJlSB_lEEESH_SI_NS4_8TiledMMAINS4_8MMA_AtomIJNS4_20SM100_MMA_F16BF16_SSISH_SH_fLi64ELi128ELNS4_4UMMA5MajorE0ELSN_0ELNSM_7ScaleInE0ELSO_0EEEEEENS4_6LayoutISC_NS5_IJNSA_ILi0EEESS_SS_EEEEENS5_IJNS4_10UnderscoreESV_SV_EEEEENS4_13SM90_TMA_LOADENS4_14ComposedLayoutINS4_7SwizzleILi3ELi4ELi3EEENS4_18smem_ptr_flag_bitsILi16EEENSR_INS5_IJNSA_ILi8EEESE_EEENS5_IJSE_SB_EEEEEEEvNS4_8identityESY_S18_vS19_EENS_8epilogue10collective18CollectiveEpilogueINS1B_23Sm100TmaWarpSpecializedILi4ELi2ELi16ELb1ELb0EEEJSG_NS5_IJNSR_ISE_SB_EENSR_INSA_ILi32EEESB_EEEEESH_SI_SH_SI_NS1B_6fusion15FusionCallbacksIS1F_NS1K_17LinearCombinationISH_fSH_fLNS_15FloatRoundStyleE2EEESG_S1J_JEEENS4_5SM1004TMEM4LOAD26SM100_TMEM_LOAD_16dp256b4xESY_NSZ_INS10_ILi2ELi4ELi3EEES13_NSR_INS5_IJS14_S1H_EEENS5_IJS1H_SB_EEEEEEENS4_17SM75_U32x4_LDSM_NENS4_14SM90_TMA_STOREES1Y_NS4_17SM90_U32x4_STSM_NENS4_39AutoVectorizingCopyWithAssumedAlignmentILi128EEEEEEvvEEEEvNT_6ParamsE --------------------------
	.section	.text._ZN7cutlass13device_kernelINS_4gemm6kernel13GemmUniversalIN4cute5tupleIJiiiiEEENS1_10collective13CollectiveMmaINS1_35MainloopSm100TmaUmmaWarpSpecializedILi4ELi2ELi4ENS5_IJNS4_1CILi1EEESB_SB_EEEEENS5_IJNSA_ILi64EEENSA_ILi128EEESF_EEENS_6half_tENS5_IJlSB_lEEESH_SI_NS4_8TiledMMAINS4_8MMA_AtomIJNS4_20SM100_MMA_F16BF16_SSISH_SH_fLi64ELi128ELNS4_4UMMA5MajorE0ELSN_0ELNSM_7ScaleInE0ELSO_0EEEEEENS4_6LayoutISC_NS5_IJNSA_ILi0EEESS_SS_EEEEENS5_IJNS4_10UnderscoreESV_SV_EEEEENS4_13SM90_TMA_LOADENS4_14ComposedLayoutINS4_7SwizzleILi3ELi4ELi3EEENS4_18smem_ptr_flag_bitsILi16EEENSR_INS5_IJNSA_ILi8EEESE_EEENS5_IJSE_SB_EEEEEEEvNS4_8identityESY_S18_vS19_EENS_8epilogue10collective18CollectiveEpilogueINS1B_23Sm100TmaWarpSpecializedILi4ELi2ELi16ELb1ELb0EEEJSG_NS5_IJNSR_ISE_SB_EENSR_INSA_ILi32EEESB_EEEEESH_SI_SH_SI_NS1B_6fusion15FusionCallbacksIS1F_NS1K_17LinearCombinationISH_fSH_fLNS_15FloatRoundStyleE2EEESG_S1J_JEEENS4_5SM1004TMEM4LOAD26SM100_TMEM_LOAD_16dp256b4xESY_NSZ_INS10_ILi2ELi4ELi3EEES13_NSR_INS5_IJS14_S1H_EEENS5_IJS1H_SB_EEEEEEENS4_17SM75_U32x4_LDSM_NENS4_14SM90_TMA_STOREES1Y_NS4_17SM90_U32x4_STSM_NENS4_39AutoVectorizingCopyWithAssumedAlignmentILi128EEEEEEvvEEEEvNT_6ParamsE,"ax",@progbits
	.align	128
.text._ZN7cutlass13device_kernelINS_4gemm6kernel13GemmUniversalIN4cute5tupleIJiiiiEEENS1_10collective13CollectiveMmaINS1_35MainloopSm100TmaUmmaWarpSpecializedILi4ELi2ELi4ENS5_IJNS4_1CILi1EEESB_SB_EEEEENS5_IJNSA_ILi64EEENSA_ILi128EEESF_EEENS_6half_tENS5_IJlSB_lEEESH_SI_NS4_8TiledMMAINS4_8MMA_AtomIJNS4_20SM100_MMA_F16BF16_SSISH_SH_fLi64ELi128ELNS4_4UMMA5MajorE0ELSN_0ELNSM_7ScaleInE0ELSO_0EEEEEENS4_6LayoutISC_NS5_IJNSA_ILi0EEESS_SS_EEEEENS5_IJNS4_10UnderscoreESV_SV_EEEEENS4_13SM90_TMA_LOADENS4_14ComposedLayoutINS4_7SwizzleILi3ELi4ELi3EEENS4_18smem_ptr_flag_bitsILi16EEENSR_INS5_IJNSA_ILi8EEESE_EEENS5_IJSE_SB_EEEEEEEvNS4_8identityESY_S18_vS19_EENS_8epilogue10collective18CollectiveEpilogueINS1B_23Sm100TmaWarpSpecializedILi4ELi2ELi16ELb1ELb0EEEJSG_NS5_IJNSR_ISE_SB_EENSR_INSA_ILi32EEESB_EEEEESH_SI_SH_SI_NS1B_6fusion15FusionCallbacksIS1F_NS1K_17LinearCombinationISH_fSH_fLNS_15FloatRoundStyleE2EEESG_S1J_JEEENS4_5SM1004TMEM4LOAD26SM100_TMEM_LOAD_16dp256b4xESY_NSZ_INS10_ILi2ELi4ELi3EEES13_NSR_INS5_IJS14_S1H_EEENS5_IJS1H_SB_EEEEEEENS4_17SM75_U32x4_LDSM_NENS4_14SM90_TMA_STOREES1Y_NS4_17SM90_U32x4_STSM_NENS4_39AutoVectorizingCopyWithAssumedAlignmentILi128EEEEEEvvEEEEvNT_6ParamsE:
        .type           _ZN7cutlass13device_kernelINS_4gemm6kernel13GemmUniversalIN4cute5tupleIJiiiiEEENS1_10collective13CollectiveMmaINS1_35MainloopSm100TmaUmmaWarpSpecializedILi4ELi2ELi4ENS5_IJNS4_1CILi1EEESB_SB_EEEEENS5_IJNSA_ILi64EEENSA_ILi128EEESF_EEENS_6half_tENS5_IJlSB_lEEESH_SI_NS4_8TiledMMAINS4_8MMA_AtomIJNS4_20SM100_MMA_F16BF16_SSISH_SH_fLi64ELi128ELNS4_4UMMA5MajorE0ELSN_0ELNSM_7ScaleInE0ELSO_0EEEEEENS4_6LayoutISC_NS5_IJNSA_ILi0EEESS_SS_EEEEENS5_IJNS4_10UnderscoreESV_SV_EEEEENS4_13SM90_TMA_LOADENS4_14ComposedLayoutINS4_7SwizzleILi3ELi4ELi3EEENS4_18smem_ptr_flag_bitsILi16EEENSR_INS5_IJNSA_ILi8EEESE_EEENS5_IJSE_SB_EEEEEEEvNS4_8identityESY_S18_vS19_EENS_8epilogue10collective18CollectiveEpilogueINS1B_23Sm100TmaWarpSpecializedILi4ELi2ELi16ELb1ELb0EEEJSG_NS5_IJNSR_ISE_SB_EENSR_INSA_ILi32EEESB_EEEEESH_SI_SH_SI_NS1B_6fusion15FusionCallbacksIS1F_NS1K_17LinearCombinationISH_fSH_fLNS_15FloatRoundStyleE2EEESG_S1J_JEEENS4_5SM1004TMEM4LOAD26SM100_TMEM_LOAD_16dp256b4xESY_NSZ_INS10_ILi2ELi4ELi3EEES13_NSR_INS5_IJS14_S1H_EEENS5_IJS1H_SB_EEEEEEENS4_17SM75_U32x4_LDSM_NENS4_14SM90_TMA_STOREES1Y_NS4_17SM90_U32x4_STSM_NENS4_39AutoVectorizingCopyWithAssumedAlignmentILi128EEEEEEvvEEEEvNT_6ParamsE,@function
        .size           _ZN7cutlass13device_kernelINS_4gemm6kernel13GemmUniversalIN4cute5tupleIJiiiiEEENS1_10collective13CollectiveMmaINS1_35MainloopSm100TmaUmmaWarpSpecializedILi4ELi2ELi4ENS5_IJNS4_1CILi1EEESB_SB_EEEEENS5_IJNSA_ILi64EEENSA_ILi128EEESF_EEENS_6half_tENS5_IJlSB_lEEESH_SI_NS4_8TiledMMAINS4_8MMA_AtomIJNS4_20SM100_MMA_F16BF16_SSISH_SH_fLi64ELi128ELNS4_4UMMA5MajorE0ELSN_0ELNSM_7ScaleInE0ELSO_0EEEEEENS4_6LayoutISC_NS5_IJNSA_ILi0EEESS_SS_EEEEENS5_IJNS4_10UnderscoreESV_SV_EEEEENS4_13SM90_TMA_LOADENS4_14ComposedLayoutINS4_7SwizzleILi3ELi4ELi3EEENS4_18smem_ptr_flag_bitsILi16EEENSR_INS5_IJNSA_ILi8EEESE_EEENS5_IJSE_SB_EEEEEEEvNS4_8identityESY_S18_vS19_EENS_8epilogue10collective18CollectiveEpilogueINS1B_23Sm100TmaWarpSpecializedILi4ELi2ELi16ELb1ELb0EEEJSG_NS5_IJNSR_ISE_SB_EENSR_INSA_ILi32EEESB_EEEEESH_SI_SH_SI_NS1B_6fusion15FusionCallbacksIS1F_NS1K_17LinearCombinationISH_fSH_fLNS_15FloatRoundStyleE2EEESG_S1J_JEEENS4_5SM1004TMEM4LOAD26SM100_TMEM_LOAD_16dp256b4xESY_NSZ_INS10_ILi2ELi4ELi3EEES13_NSR_INS5_IJS14_S1H_EEENS5_IJS1H_SB_EEEEEEENS4_17SM75_U32x4_LDSM_NENS4_14SM90_TMA_STOREES1Y_NS4_17SM90_U32x4_STSM_NENS4_39AutoVectorizingCopyWithAssumedAlignmentILi128EEEEEEvvEEEEvNT_6ParamsE,(.L_x_176 - _ZN7cutlass13device_kernelINS_4gemm6kernel13GemmUniversalIN4cute5tupleIJiiiiEEENS1_10collective13CollectiveMmaINS1_35MainloopSm100TmaUmmaWarpSpecializedILi4ELi2ELi4ENS5_IJNS4_1CILi1EEESB_SB_EEEEENS5_IJNSA_ILi64EEENSA_ILi128EEESF_EEENS_6half_tENS5_IJlSB_lEEESH_SI_NS4_8TiledMMAINS4_8MMA_AtomIJNS4_20SM100_MMA_F16BF16_SSISH_SH_fLi64ELi128ELNS4_4UMMA5MajorE0ELSN_0ELNSM_7ScaleInE0ELSO_0EEEEEENS4_6LayoutISC_NS5_IJNSA_ILi0EEESS_SS_EEEEENS5_IJNS4_10UnderscoreESV_SV_EEEEENS4_13SM90_TMA_LOADENS4_14ComposedLayoutINS4_7SwizzleILi3ELi4ELi3EEENS4_18smem_ptr_flag_bitsILi16EEENSR_INS5_IJNSA_ILi8EEESE_EEENS5_IJSE_SB_EEEEEEEvNS4_8identityESY_S18_vS19_EENS_8epilogue10collective18CollectiveEpilogueINS1B_23Sm100TmaWarpSpecializedILi4ELi2ELi16ELb1ELb0EEEJSG_NS5_IJNSR_ISE_SB_EENSR_INSA_ILi32EEESB_EEEEESH_SI_SH_SI_NS1B_6fusion15FusionCallbacksIS1F_NS1K_17LinearCombinationISH_fSH_fLNS_15FloatRoundStyleE2EEESG_S1J_JEEENS4_5SM1004TMEM4LOAD26SM100_TMEM_LOAD_16dp256b4xESY_NSZ_INS10_ILi2ELi4ELi3EEES13_NSR_INS5_IJS14_S1H_EEENS5_IJS1H_SB_EEEEEEENS4_17SM75_U32x4_LDSM_NENS4_14SM90_TMA_STOREES1Y_NS4_17SM90_U32x4_STSM_NENS4_39AutoVectorizingCopyWithAssumedAlignmentILi128EEEEEEvvEEEEvNT_6ParamsE)
        .other          _ZN7cutlass13device_kernelINS_4gemm6kernel13GemmUniversalIN4cute5tupleIJiiiiEEENS1_10collective13CollectiveMmaINS1_35MainloopSm100TmaUmmaWarpSpecializedILi4ELi2ELi4ENS5_IJNS4_1CILi1EEESB_SB_EEEEENS5_IJNSA_ILi64EEENSA_ILi128EEESF_EEENS_6half_tENS5_IJlSB_lEEESH_SI_NS4_8TiledMMAINS4_8MMA_AtomIJNS4_20SM100_MMA_F16BF16_SSISH_SH_fLi64ELi128ELNS4_4UMMA5MajorE0ELSN_0ELNSM_7ScaleInE0ELSO_0EEEEEENS4_6LayoutISC_NS5_IJNSA_ILi0EEESS_SS_EEEEENS5_IJNS4_10UnderscoreESV_SV_EEEEENS4_13SM90_TMA_LOADENS4_14ComposedLayoutINS4_7SwizzleILi3ELi4ELi3EEENS4_18smem_ptr_flag_bitsILi16EEENSR_INS5_IJNSA_ILi8EEESE_EEENS5_IJSE_SB_EEEEEEEvNS4_8identityESY_S18_vS19_EENS_8epilogue10collective18CollectiveEpilogueINS1B_23Sm100TmaWarpSpecializedILi4ELi2ELi16ELb1ELb0EEEJSG_NS5_IJNSR_ISE_SB_EENSR_INSA_ILi32EEESB_EEEEESH_SI_SH_SI_NS1B_6fusion15FusionCallbacksIS1F_NS1K_17LinearCombinationISH_fSH_fLNS_15FloatRoundStyleE2EEESG_S1J_JEEENS4_5SM1004TMEM4LOAD26SM100_TMEM_LOAD_16dp256b4xESY_NSZ_INS10_ILi2ELi4ELi3EEES13_NSR_INS5_IJS14_S1H_EEENS5_IJS1H_SB_EEEEEEENS4_17SM75_U32x4_LDSM_NENS4_14SM90_TMA_STOREES1Y_NS4_17SM90_U32x4_STSM_NENS4_39AutoVectorizingCopyWithAssumedAlignmentILi128EEEEEEvvEEEEvNT_6ParamsE,@"STO_CUDA_ENTRY STV_DEFAULT"
_ZN7cutlass13device_kernelINS_4gemm6kernel13GemmUniversalIN4cute5tupleIJiiiiEEENS1_10collective13CollectiveMmaINS1_35MainloopSm100TmaUmmaWarpSpecializedILi4ELi2ELi4ENS5_IJNS4_1CILi1EEESB_SB_EEEEENS5_IJNSA_ILi64EEENSA_ILi128EEESF_EEENS_6half_tENS5_IJlSB_lEEESH_SI_NS4_8TiledMMAINS4_8MMA_AtomIJNS4_20SM100_MMA_F16BF16_SSISH_SH_fLi64ELi128ELNS4_4UMMA5MajorE0ELSN_0ELNSM_7ScaleInE0ELSO_0EEEEEENS4_6LayoutISC_NS5_IJNSA_ILi0EEESS_SS_EEEEENS5_IJNS4_10UnderscoreESV_SV_EEEEENS4_13SM90_TMA_LOADENS4_14ComposedLayoutINS4_7SwizzleILi3ELi4ELi3EEENS4_18smem_ptr_flag_bitsILi16EEENSR_INS5_IJNSA_ILi8EEESE_EEENS5_IJSE_SB_EEEEEEEvNS4_8identityESY_S18_vS19_EENS_8epilogue10collective18CollectiveEpilogueINS1B_23Sm100TmaWarpSpecializedILi4ELi2ELi16ELb1ELb0EEEJSG_NS5_IJNSR_ISE_SB_EENSR_INSA_ILi32EEESB_EEEEESH_SI_SH_SI_NS1B_6fusion15FusionCallbacksIS1F_NS1K_17LinearCombinationISH_fSH_fLNS_15FloatRoundStyleE2EEESG_S1J_JEEENS4_5SM1004TMEM4LOAD26SM100_TMEM_LOAD_16dp256b4xESY_NSZ_INS10_ILi2ELi4ELi3EEES13_NSR_INS5_IJS14_S1H_EEENS5_IJS1H_SB_EEEEEEENS4_17SM75_U32x4_LDSM_NENS4_14SM90_TMA_STOREES1Y_NS4_17SM90_U32x4_STSM_NENS4_39AutoVectorizingCopyWithAssumedAlignmentILi128EEEEEEvvEEEEvNT_6ParamsE:
[----:B------:R-:W1:Y:S01]  /*0000*/  LDC R1, c[0x0][0x37c] ;  /* 0x0000df00ff017b82 */ /* 0x000e620000000800 */
[----:B------:R-:W2:Y:S01]  /*0010*/  S2R R72, SR_TID.X ;  /* 0x0000000000487919 */ /* 0x000ea20000002100 */
[----:B------:R-:W3:Y:S01]  /*0020*/  LDCU.64 UR4, c[0x0][0x890] ;  /* 0x00011200ff0477ac */ /* 0x000ee20008000a00 */
[----:B------:R-:W-:Y:S02]  /*0030*/  PRMT R59, RZ, 0x7610, R59 ;  /* 0x00007610ff3b7816 */ /* 0x000fe4000000003b */
[----:B------:R-:W-:Y:S01]  /*0040*/  ELECT P5, URZ, PT ;  /* 0x0000000000ff782f */ /* 0x000fe200038a0000 */
[----:B------:R-:W4:Y:S01]  /*0050*/  LDCU.64 UR46, c[0x0][0x358] ;  /* 0x00006b00ff2e77ac */ /* 0x000f220008000a00 */
[----:B---3--:R-:W-:-:S04]  /*0060*/  UISETP.NE.U32.AND UP0, UPT, UR4, URZ, UPT ;  /* 0x000000ff0400728c */ /* 0x008fc8000bf05070 */
[----:B------:R-:W-:Y:S01]  /*0070*/  UISETP.NE.AND.EX UP0, UPT, UR5, URZ, UPT, UP0 ;  /* 0x000000ff0500728c */ /* 0x000fe2000bf05300 */
[----:B--2---:R-:W-:-:S05]  /*0080*/  SHF.R.U32.HI R65, RZ, 0x5, R72 ;  /* 0x00000005ff417819 */ /* 0x004fca0000011648 */
[----:B------:R-:W2:Y:S02]  /*0090*/  SHFL.IDX PT, R0, R65, RZ, 0x1f ;  /* 0x00001fff41007589 */ /* 0x000ea400000e0000 */
[----:B--2---:R-:W-:Y:S01]  /*00a0*/  R2UR UR8, R0 ;  /* 0x00000000000872ca */ /* 0x004fe200000e0000 */
[----:B-1--4-:R-:W-:-:S14]  /*00b0*/  BRA.U UP0, `(.L_x_0) ;  /* 0x00000001002c7547 */ /* 0x012fdc000b800000 */
[----:B------:R-:W1:Y:S02]  /*00c0*/  LDCU.64 UR6, c[0x0][0x888] ;  /* 0x00011100ff0677ac */ /* 0x000e640008000a00 */
[----:B-1----:R-:W-:-:S04]  /*00d0*/  UISETP.NE.U32.AND UP0, UPT, UR6, URZ, UPT ;  /* 0x000000ff0600728c */ /* 0x002fc8000bf05070 */
[----:B------:R-:W-:-:S09]  /*00e0*/  UISETP.NE.AND.EX UP0, UPT, UR7, URZ, UPT, UP0 ;  /* 0x000000ff0700728c */ /* 0x000fd2000bf05300 */
[----:B------:R-:W-:Y:S05]  /*00f0*/  BRA.U !UP0, `(.L_x_1) ;  /* 0x0000000108107547 */ /* 0x000fea000b800000 */
[----:B------:R-:W1:Y:S02]  /*0100*/  LDC.64 R2, c[0x0][0x888] ;  /* 0x00022200ff027b82 */ /* 0x000e640000000a00 */
[----:B-1----:R1:W5:Y:S01]  /*0110*/  LDG.E R35, desc[UR46][R2.64] ;  /* 0x0000002e02237981 */ /* 0x002362000c1e1900 */
[----:B------:R-:W-:Y:S01]  /*0120*/  HFMA2 R59, -RZ, RZ, 0, 5.9604644775390625e-08 ;  /* 0x00000001ff3b7431 */ /* 0x000fe200000001ff */
[----:B------:R-:W-:Y:S05]  /*0130*/  BRA `(.L_x_0) ;  /* 0x00000000000c7947 */ /* 0x000fea0003800000 */
.L_x_1:
[----:B------:R-:W1:Y:S01]  /*0140*/  LDCU UR6, c[0x0][0x880] ;  /* 0x00011000ff0677ac */ /* 0x000e620008000800 */
[----:B------:R-:W-:Y:S01]  /*0150*/  HFMA2 R59, -RZ, RZ, 0, 5.9604644775390625e-08 ;  /* 0x00000001ff3b7431 */ /* 0x000fe200000001ff */
[----:B-1----:R-:W-:-:S07]  /*0160*/  MOV R35, UR6 ;  /* 0x0000000600237c02 */ /* 0x002fce0008000f00 */
.L_x_0:
[----:B------:R-:W2:Y:S02]  /*0170*/  LDCU.64 UR6, c[0x0][0x8b0] ;  /* 0x00011600ff0677ac */ /* 0x000ea40008000a00 */
[----:B--2---:R-:W-:-:S04]  /*0180*/  UISETP.NE.U32.AND UP0, UPT, UR6, URZ, UPT ;  /* 0x000000ff0600728c */ /* 0x004fc8000bf05070 */
[----:B------:R-:W-:-:S09]  /*0190*/  UISETP.NE.AND.EX UP0, UPT, UR7, URZ, UPT, UP0 ;  /* 0x000000ff0700728c */ /* 0x000fd2000bf05300 */
[----:B------:R-:W-:Y:S05]  /*01a0*/  BRA.U UP0, `(.L_x_2) ;  /* 0x0000000100247547 */ /* 0x000fea000b800000 */
[----:B------:R-:W2:Y:S02]  /*01b0*/  LDCU.64 UR6, c[0x0][0x8a8] ;  /* 0x00011500ff0677ac */ /* 0x000ea40008000a00 */
[----:B--2---:R-:W-:-:S04]  /*01c0*/  UISETP.NE.U32.AND UP0, UPT, UR6, URZ, UPT ;  /* 0x000000ff0600728c */ /* 0x004fc8000bf05070 */
[----:B------:R-:W-:-:S09]  /*01d0*/  UISETP.NE.AND.EX UP0, UPT, UR7, URZ, UPT, UP0 ;  /* 0x000000ff0700728c */ /* 0x000fd2000bf05300 */
[----:B------:R-:W-:Y:S05]  /*01e0*/  BRA.U !UP0, `(.L_x_3) ;  /* 0x00000001080c7547 */ /* 0x000fea000b800000 */
[----:B-1----:R-:W1:Y:S02]  /*01f0*/  LDC.64 R2, c[0x0][0x8a8] ;  /* 0x00022a00ff027b82 */ /* 0x002e640000000a00 */
[----:B-1----:R2:W5:Y:S01]  /*0200*/  LDG.E R33, desc[UR46][R2.64] ;  /* 0x0000002e02217981 */ /* 0x002562000c1e1900 */
[----:B------:R-:W-:Y:S05]  /*0210*/  BRA `(.L_x_2) ;  /* 0x0000000000087947 */ /* 0x000fea0003800000 */
.L_x_3:
[----:B------:R-:W2:Y:S02]  /*0220*/  LDCU UR6, c[0x0][0x8a0] ;  /* 0x00011400ff0677ac */ /* 0x000ea40008000800 */
[----:B--2---:R-:W-:Y:S02]  /*0230*/  MOV R33, UR6 ;  /* 0x0000000600217c02 */ /* 0x004fe40008000f00 */
.L_x_2:
[----:B------:R-:W-:Y:S01]  /*0240*/  IMAD.U32 R0, RZ, RZ, UR8 ;  /* 0x00000008ff007e24 */ /* 0x000fe2000f8e00ff */
[----:B------:R-:W-:Y:S04]  /*0250*/  BSSY.RECONVERGENT B0, `(.L_x_4) ;  /* 0x000000c000007945 */ /* 0x000fe80003800200 */
[C---:B------:R-:W-:Y:S02]  /*0260*/  ISETP.NE.OR P1, PT, R0.reuse, 0x1, !P5 ;  /* 0x000000010000780c */ /* 0x040fe40006f25670 */
[----:B------:R-:W-:-:S11]  /*0270*/  ISETP.NE.OR P0, PT, R0, 0x3, !P5 ;  /* 0x000000030000780c */ /* 0x000fd60006f05670 */
[----:B------:R-:W-:Y:S05]  /*0280*/  @P1 BRA `(.L_x_5) ;  /* 0x0000000000201947 */ /* 0x000fea0003800000 */
[----:B------:R-:W3:Y:S02]  /*0290*/  LDCU.64 UR6, c[0x0][0x348] ;  /* 0x00006900ff0677ac */ /* 0x000ee40008000a00 */
[----:B---3--:R-:W-:Y:S02]  /*02a0*/  UIADD3 UR10, UP1, UPT, UR6, 0x80, URZ ;  /* 0x00000080060a7890 */ /* 0x008fe4000ff3e0ff */
[----:B------:R-:W-:Y:S02]  /*02b0*/  UIADD3 UR6, UP0, UPT, UR6, 0x180, URZ ;  /* 0x0000018006067890 */ /* 0x000fe4000ff1e0ff */
[----:B------:R-:W-:Y:S02]  /*02c0*/  UIADD3.X UR11, UPT, UPT, URZ, UR7, URZ, UP1, !UPT ;  /* 0x00000007ff0b7290 */ /* 0x000fe40008ffe4ff */
[----:B------:R-:W-:-:S07]  /*02d0*/  UIADD3.X UR7, UPT, UPT, URZ, UR7, URZ, UP0, !UPT ;  /* 0x00000007ff077290 */ /* 0x000fce00087fe4ff */
[----:B------:R3:W-:Y:S02]  /*02e0*/  UTMACCTL.PF [UR10] ;  /* 0x000000000a0079b9 */ /* 0x0007e40008040000 */
[----:B------:R3:W-:Y:S02]  /*02f0*/  UTMACCTL.PF [UR6] ;  /* 0x00000000060079b9 */ /* 0x0007e40008040000 */
[----:B---3--:R-:W-:Y:S01]  /*0300*/  NOP ;  /* 0x0000000000007918 */ /* 0x008fe20000000000 */
.L_x_5:
[----:B------:R-:W-:Y:S05]  /*0310*/  BSYNC.RECONVERGENT B0 ;  /* 0x0000000000007941 */ /* 0x000fea0003800200 */
.L_x_4:
[----:B------:R-:W-:Y:S04]  /*0320*/  BSSY.RECONVERGENT B0, `(.L_x_6) ;  /* 0x000000a000007945 */ /* 0x000fe80003800200 */
        /* <DEDUP_REMOVED lines=9> */
.L_x_7:
[----:B------:R-:W-:Y:S05]  /*03c0*/  BSYNC.RECONVERGENT B0 ;  /* 0x0000000000007941 */ /* 0x000fea0003800200 */
.L_x_6:
[----:B------:R-:W3:Y:S01]  /*03d0*/  LDCU.64 UR6, c[0x0][0x888] ;  /* 0x00011100ff0677ac */ /* 0x000ee20008000a00 */
[----:B------:R-:W-:Y:S02]  /*03e0*/  UISETP.EQ.U32.AND UP1, UPT, UR4, URZ, UPT ;  /* 0x000000ff0400728c */ /* 0x000fe4000bf22070 */
[----:B------:R-:W-:Y:S02]  /*03f0*/  UPLOP3.LUT UP2, UPT, UPT, UPT, UPT, 0x80, 0x8 ;  /* 0x000000000008789c */ /* 0x000fe40003f4f070 */
[----:B---3--:R-:W-:-:S04]  /*0400*/  UISETP.NE.U32.AND UP0, UPT, UR6, URZ, UPT ;  /* 0x000000ff0600728c */ /* 0x008fc8000bf05070 */
[----:B------:R-:W-:-:S04]  /*0410*/  UISETP.NE.AND.EX UP0, UPT, UR7, URZ, UPT, UP0 ;  /* 0x000000ff0700728c */ /* 0x000fc8000bf05300 */
[----:B------:R-:W-:-:S04]  /*0420*/  UISETP.EQ.OR.EX UP3, UPT, UR5, URZ, !UP0, UP1 ;  /* 0x000000ff0500728c */ /* 0x000fc8000c762710 */
[----:B------:R-:W-:-:S05]  /*0430*/  UP2UR UR50, UPR, URZ, 0x8 ;  /* 0x00000008ff327883 */ /* 0x000fca0008000000 */
[----:B------:R-:W-:Y:S07]  /*0440*/  BRA.U !UP3, `(.L_x_8) ;  /* 0x000000010b207547 */ /* 0x000fee000b800000 */
[----:B------:R-:W-:Y:S01]  /*0450*/  UISETP.NE.U32.AND UP2, UPT, UR4, URZ, UPT ;  /* 0x000000ff0400728c */ /* 0x000fe2000bf45070 */
[----:B-----5:R-:W-:Y:S01]  /*0460*/  FSETP.NEU.AND P0, PT, R35, RZ, PT ;  /* 0x000000ff2300720b */ /* 0x020fe20003f0d000 */
[----:B------:R-:W-:Y:S02]  /*0470*/  USEL UR4, URZ, 0xffffffff, UP0 ;  /* 0xffffffffff047887 */ /* 0x000fe40008000000 */
[----:B------:R-:W-:-:S10]  /*0480*/  UISETP.NE.AND.EX UP2, UPT, UR5, URZ, UPT, UP2 ;  /* 0x000000ff0500728c */ /* 0x000fd4000bf45320 */
[----:B------:R-:W-:Y:S01]  /*0490*/  VOTEU.ANY UP1, P0 ;  /* 0x0000000000ff7886 */ /* 0x000fe20000020100 */
[----:B------:R-:W-:-:S04]  /*04a0*/  @!UP2 USEL UR4, URZ, 0xffffffff, UP1 ;  /* 0xffffffffff04a887 */ /* 0x000fc80008800000 */
[----:B------:R-:W-:-:S04]  /*04b0*/  ULOP3.LUT UR4, UR4, 0x1, URZ, 0xc0, !UPT ;  /* 0x0000000104047892 */ /* 0x000fc8000f8ec0ff */
[----:B------:R-:W-:-:S11]  /*04c0*/  UISETP.NE.U32.AND UP2, UPT, UR4, 0x1, UPT ;  /* 0x000000010400788c */ /* 0x000fd6000bf45070 */
.L_x_8:
[----:B-12---:R-:W1:Y:S01]  /*04d0*/  SHFL.IDX PT, R2, R65, RZ, 0x1f ;  /* 0x00001fff41027589 */ /* 0x006e6200000e0000 */
[----:B------:R-:W-:-:S04]  /*04e0*/  UISETP.NE.AND UP1, UPT, UR8, 0x2, UPT ;  /* 0x000000020800788c */ /* 0x000fc8000bf25270 */
[----:B------:R-:W-:Y:S01]  /*04f0*/  USEL UR6, URZ, 0x1, UP1 ;  /* 0x00000001ff067887 */ /* 0x000fe20008800000 */
[----:B-1----:R-:W-:-:S13]  /*0500*/  ISETP.NE.AND P0, PT, R2, RZ, PT ;  /* 0x000000ff0200720c */ /* 0x002fda0003f05270 */
[----:B------:R-:W-:Y:S05]  /*0510*/  @P0 BRA `(.L_x_9) ;  /* 0x0000000000480947 */ /* 0x000fea0003800000 */
[----:B------:R-:W1:Y:S01]  /*0520*/  S2UR UR5, SR_CgaCtaId ;  /* 0x00000000000579c3 */ /* 0x000e620000008800 */
[----:B------:R-:W-:Y:S01]  /*0530*/  UMOV UR7, 0x400 ;  /* 0x0000040000077882 */ /* 0x000fe20000000000 */
[----:B------:R-:W-:Y:S01]  /*0540*/  UMOV UR4, 0x1 ;  /* 0x0000000100047882 */ /* 0x000fe20000000000 */
[----:B------:R-:W-:Y:S01]  /*0550*/  ELECT P0, URZ, PT ;  /* 0x0000000000ff782f */ /* 0x000fe20003800000 */
[----:B------:R-:W-:-:S04]  /*0560*/  UIADD3 UR10, UPT, UPT, -UR4, 0x100000, URZ ;  /* 0x00100000040a7890 */ /* 0x000fc8000fffe1ff */
[----:B------:R-:W-:Y:S02]  /*0570*/  USHF.L.U32 UR11, UR10, 0xb, URZ ;  /* 0x0000000b0a0b7899 */ /* 0x000fe400080006ff */
[----:B------:R-:W-:Y:S02]  /*0580*/  USHF.L.U32 UR10, UR10, 0x1, URZ ;  /* 0x000000010a0a7899 */ /* 0x000fe400080006ff */
[----:B-1----:R-:W-:Y:S01]  /*0590*/  ULEA UR5, UR5, UR7, 0x18 ;  /* 0x0000000705057291 */ /* 0x002fe2000f8ec0ff */
[----:B------:R-:W1:Y:S11]  /*05a0*/  FENCE.VIEW.ASYNC.S ;  /* 0x00000000000073c6 */ /* 0x000e760000000000 */
[----:B-1----:R1:W2:Y:S01]  /*05b0*/  SYNCS.EXCH.64 URZ, [UR5], UR10 ;  /* 0x0000000a05ff75b2 */ /* 0x0022a20008000100 */
[----:B------:R1:W3:Y:S01]  /*05c0*/  SYNCS.EXCH.64 URZ, [UR5+0x20], UR10 ;  /* 0x0000200a05ff75b2 */ /* 0x0002e20008000100 */
[----:B------:R1:W4:Y:S01]  /*05d0*/  SYNCS.EXCH.64 URZ, [UR5+0x8], UR10 ;  /* 0x0000080a05ff75b2 */ /* 0x0003220008000100 */
[----:B------:R1:W1:Y:S01]  /*05e0*/  SYNCS.EXCH.64 URZ, [UR5+0x28], UR10 ;  /* 0x0000280a05ff75b2 */ /* 0x0002620008000100 */
[----:B------:R1:W1:Y:S01]  /*05f0*/  SYNCS.EXCH.64 URZ, [UR5+0x10], UR10 ;  /* 0x0000100a05ff75b2 */ /* 0x0002620008000100 */
[----:B------:R1:W1:Y:S01]  /*0600*/  SYNCS.EXCH.64 URZ, [UR5+0x30], UR10 ;  /* 0x0000300a05ff75b2 */ /* 0x0002620008000100 */
[----:B------:R1:W1:Y:S01]  /*0610*/  SYNCS.EXCH.64 URZ, [UR5+0x18], UR10 ;  /* 0x0000180a05ff75b2 */ /* 0x0002620008000100 */
[----:B------:R1:W1:Y:S01]  /*0620*/  SYNCS.EXCH.64 URZ, [UR5+0x38], UR10 ;  /* 0x0000380a05ff75b2 */ /* 0x0002620008000100 */
[----:B------:R-:W-:Y:S01]  /*0630*/  NOP ;  /* 0x0000000000007918 */ /* 0x000fe20000000000 */
.L_x_9:
[----:B------:R-:W2:Y:S01]  /*0640*/  SHFL.IDX PT, R2, R65, RZ, 0x1f ;  /* 0x00001fff41027589 */ /* 0x000ea200000e0000 */
[----:B------:R-:W-:Y:S01]  /*0650*/  NOP ;  /* 0x0000000000007918 */ /* 0x000fe20000000000 */
[----:B--2---:R-:W-:-:S13]  /*0660*/  ISETP.NE.AND P0, PT, R2, 0x1, PT ;  /* 0x000000010200780c */ /* 0x004fda0003f05270 */
[----:B------:R-:W-:Y:S05]  /*0670*/  @P0 BRA `(.L_x_10) ;  /* 0x0000000000580947 */ /* 0x000fea0003800000 */
[----:B------:R-:W2:Y:S01]  /*0680*/  S2UR UR7, SR_CgaCtaId ;  /* 0x00000000000779c3 */ /* 0x000ea20000008800 */
[----:B------:R-:W-:Y:S01]  /*0690*/  UMOV UR9, 0x400 ;  /* 0x0000040000097882 */ /* 0x000fe20000000000 */
[----:B-1----:R-:W-:Y:S01]  /*06a0*/  UMOV UR5, 0x20 ;  /* 0x0000002000057882 */ /* 0x002fe20000000000 */
[----:B------:R-:W-:Y:S01]  /*06b0*/  UMOV UR4, 0x80 ;  /* 0x0000008000047882 */ /* 0x000fe20000000000 */
[----:B------:R-:W-:-:S04]  /*06c0*/  UIADD3 UR10, UPT, UPT, -UR5, 0x100000, URZ ;  /* 0x00100000050a7890 */ /* 0x000fc8000fffe1ff */
[----:B------:R-:W-:Y:S02]  /*06d0*/  USHF.L.U32 UR11, UR10, 0xb, URZ ;  /* 0x0000000b0a0b7899 */ /* 0x000fe400080006ff */
[----:B------:R-:W-:Y:S02]  /*06e0*/  USHF.L.U32 UR10, UR10, 0x1, URZ ;  /* 0x000000010a0a7899 */ /* 0x000fe400080006ff */
[----:B------:R-:W-:-:S04]  /*06f0*/  UIADD3 UR4, UPT, UPT, -UR4, 0x100000, URZ ;  /* 0x0010000004047890 */ /* 0x000fc8000fffe1ff */
[----:B------:R-:W-:Y:S02]  /*0700*/  USHF.L.U32 UR5, UR4, 0xb, URZ ;  /* 0x0000000b04057899 */ /* 0x000fe400080006ff */
[----:B------:R-:W-:Y:S01]  /*0710*/  USHF.L.U32 UR4, UR4, 0x1, URZ ;  /* 0x0000000104047899 */ /* 0x000fe200080006ff */
[----:B------:R-:W-:Y:S01]  /*0720*/  ELECT P0, URZ, PT ;  /* 0x0000000000ff782f */ /* 0x000fe20003800000 */
[----:B--2---:R-:W-:Y:S01]  /*0730*/  ULEA UR7, UR7, UR9, 0x18 ;  /* 0x0000000907077291 */ /* 0x004fe2000f8ec0ff */
[----:B------:R-:W1:Y:S11]  /*0740*/  FENCE.VIEW.ASYNC.S ;  /* 0x00000000000073c6 */ /* 0x000e760000000000 */
[----:B-1----:R2:W1:Y:S01]  /*0750*/  SYNCS.EXCH.64 URZ, [UR7+0x40], UR10 ;  /* 0x0000400a07ff75b2 */ /* 0x0024620008000100 */
[----:B------:R2:W1:Y:S01]  /*0760*/  SYNCS.EXCH.64 URZ, [UR7+0x60], UR4 ;  /* 0x0000600407ff75b2 */ /* 0x0004620008000100 */
[----:B------:R2:W1:Y:S01]  /*0770*/  SYNCS.EXCH.64 URZ, [UR7+0x48], UR10 ;  /* 0x0000480a07ff75b2 */ /* 0x0004620008000100 */
[----:B------:R2:W1:Y:S01]  /*0780*/  SYNCS.EXCH.64 URZ, [UR7+0x68], UR4 ;  /* 0x0000680407ff75b2 */ /* 0x0004620008000100 */
[----:B------:R2:W1:Y:S01]  /*0790*/  SYNCS.EXCH.64 URZ, [UR7+0x50], UR10 ;  /* 0x0000500a07ff75b2 */ /* 0x0004620008000100 */
[----:B------:R2:W1:Y:S01]  /*07a0*/  SYNCS.EXCH.64 URZ, [UR7+0x70], UR4 ;  /* 0x0000700407ff75b2 */ /* 0x0004620008000100 */
[----:B------:R2:W1:Y:S01]  /*07b0*/  SYNCS.EXCH.64 URZ, [UR7+0x58], UR10 ;  /* 0x0000580a07ff75b2 */ /* 0x0004620008000100 */
[----:B------:R2:W1:Y:S02]  /*07c0*/  SYNCS.EXCH.64 URZ, [UR7+0x78], UR4 ;  /* 0x0000780407ff75b2 */ /* 0x0004640008000100 */
[----:B--2---:R-:W-:Y:S01]  /*07d0*/  NOP ;  /* 0x0000000000007918 */ /* 0x004fe20000000000 */
.L_x_10:
[----:B------:R-:W2:Y:S01]  /*07e0*/  SHFL.IDX PT, R2, R65, RZ, 0x1f ;  /* 0x00001fff41027589 */ /* 0x000ea200000e0000 */
[----:B------:R-:W-:Y:S01]  /*07f0*/  NOP ;  /* 0x0000000000007918 */ /* 0x000fe20000000000 */
[----:B--2---:R-:W-:-:S13]  /*0800*/  ISETP.NE.AND P0, PT, R2, 0x3, PT ;  /* 0x000000030200780c */ /* 0x004fda0003f05270 */
[----:B------:R-:W-:Y:S05]  /*0810*/  @P0 BRA `(.L_x_11) ;  /* 0x0000000000300947 */ /* 0x000fea0003800000 */
[----:B-1----:R-:W1:Y:S01]  /*0820*/  S2UR UR5, SR_CgaCtaId ;  /* 0x00000000000579c3 */ /* 0x002e620000008800 */
        /* <DEDUP_REMOVED lines=8> */
[----:B-1----:R2:W1:Y:S01]  /*08b0*/  SYNCS.EXCH.64 URZ, [UR5+0x80], UR10 ;  /* 0x0000800a05ff75b2 */ /* 0x0024620008000100 */
[----:B------:R2:W1:Y:S02]  /*08c0*/  SYNCS.EXCH.64 URZ, [UR5+0x88], UR10 ;  /* 0x0000880a05ff75b2 */ /* 0x0004640008000100 */
[----:B--2---:R-:W-:Y:S01]  /*08d0*/  NOP ;  /* 0x0000000000007918 */ /* 0x004fe20000000000 */
.L_x_11:
[----:B------:R-:W2:Y:S01]  /*08e0*/  SHFL.IDX PT, R2, R65, RZ, 0x1f ;  /* 0x00001fff41027589 */ /* 0x000ea200000e0000 */
[----:B------:R-:W-:Y:S01]  /*08f0*/  NOP ;  /* 0x0000000000007918 */ /* 0x000fe20000000000 */
[----:B--2---:R-:W-:-:S13]  /*0900*/  ISETP.NE.AND P0, PT, R2, 0x4, PT ;  /* 0x000000040200780c */ /* 0x004fda0003f05270 */
[----:B------:R-:W-:Y:S05]  /*0910*/  @P0 BRA `(.L_x_12) ;  /* 0x00000000004c0947 */ /* 0x000fea0003800000 */
[----:B-1----:R-:W1:Y:S01]  /*0920*/  S2UR UR5, SR_CgaCtaId ;  /* 0x00000000000579c3 */ /* 0x002e620000008800 */
[----:B------:R-:W-:Y:S01]  /*0930*/  UMOV UR9, 0x100 ;  /* 0x0000010000097882 */ /* 0x000fe20000000000 */
[----:B------:R-:W-:Y:S01]  /*0940*/  UMOV UR7, 0x400 ;  /* 0x0000040000077882 */ /* 0x000fe20000000000 */
[----:B------:R-:W-:Y:S01]  /*0950*/  USEL UR9, UR9, 0xe0, UP2 ;  /* 0x000000e009097887 */ /* 0x000fe20009000000 */
[----:B------:R-:W-:Y:S01]  /*0960*/  UMOV UR4, 0x1 ;  /* 0x0000000100047882 */ /* 0x000fe20000000000 */
[----:B------:R-:W-:Y:S01]  /*0970*/  ELECT P0, URZ, PT ;  /* 0x0000000000ff782f */ /* 0x000fe20003800000 */
[----:B------:R-:W-:-:S04]  /*0980*/  UIADD3 UR10, UPT, UPT, -UR4, 0x100000, URZ ;  /* 0x00100000040a7890 */ /* 0x000fc8000fffe1ff */
[----:B------:R-:W-:Y:S02]  /*0990*/  USHF.L.U32 UR11, UR10, 0xb, URZ ;  /* 0x0000000b0a0b7899 */ /* 0x000fe400080006ff */
[----:B------:R-:W-:Y:S02]  /*09a0*/  USHF.L.U32 UR10, UR10, 0x1, URZ ;  /* 0x000000010a0a7899 */ /* 0x000fe400080006ff */
[----:B------:R-:W-:-:S04]  /*09b0*/  UIADD3 UR12, UPT, UPT, -UR9, 0x100000, URZ ;  /* 0x00100000090c7890 */ /* 0x000fc8000fffe1ff */
[----:B------:R-:W-:Y:S02]  /*09c0*/  USHF.L.U32 UR13, UR12, 0xb, URZ ;  /* 0x0000000b0c0d7899 */ /* 0x000fe400080006ff */
[----:B------:R-:W-:Y:S02]  /*09d0*/  USHF.L.U32 UR12, UR12, 0x1, URZ ;  /* 0x000000010c0c7899 */ /* 0x000fe400080006ff */
[----:B-1----:R-:W-:Y:S01]  /*09e0*/  ULEA UR5, UR5, UR7, 0x18 ;  /* 0x0000000705057291 */ /* 0x002fe2000f8ec0ff */
[----:B------:R-:W1:Y:S11]  /*09f0*/  FENCE.VIEW.ASYNC.S ;  /* 0x00000000000073c6 */ /* 0x000e760000000000 */
[----:B-1----:R2:W1:Y:S01]  /*0a00*/  SYNCS.EXCH.64 URZ, [UR5+0x90], UR10 ;  /* 0x0000900a05ff75b2 */ /* 0x0024620008000100 */
[----:B------:R2:W1:Y:S01]  /*0a10*/  SYNCS.EXCH.64 URZ, [UR5+0xa0], UR12 ;  /* 0x0000a00c05ff75b2 */ /* 0x0004620008000100 */
[----:B------:R2:W1:Y:S01]  /*0a20*/  SYNCS.EXCH.64 URZ, [UR5+0x98], UR10 ;  /* 0x0000980a05ff75b2 */ /* 0x0004620008000100 */
[----:B------:R2:W1:Y:S02]  /*0a30*/  SYNCS.EXCH.64 URZ, [UR5+0xa8], UR12 ;  /* 0x0000a80c05ff75b2 */ /* 0x0004640008000100 */
[----:B--2---:R-:W-:Y:S01]  /*0a40*/  NOP ;  /* 0x0000000000007918 */ /* 0x004fe20000000000 */
.L_x_12:
        /* <DEDUP_REMOVED lines=26> */
.L_x_13:
        /* <DEDUP_REMOVED lines=18> */
.L_x_14:
[----:B-1----:R-:W1:Y:S01]  /*0d10*/  S2UR UR5, SR_CTAID.X ;  /* 0x00000000000579c3 */ /* 0x002e620000002500 */
[----:B------:R-:W-:-:S05]  /*0d20*/  CS2R.32 R60, SR_CgaSize ;  /* 0x00000000003c7805 */ /* 0x000fca0000008a00 */
[----:B------:R-:W-:-:S05]  /*0d30*/  IMAD R60, R60, -0xa0, RZ ;  /* 0xffffff603c3c7824 */ /* 0x000fca00078e02ff */
[----:B------:R-:W-:-:S14]  /*0d40*/  R2UR UR9, R60 ;  /* 0x000000003c0972ca */ /* 0x000fdc00000e0000 */
[----:B------:R-:W2:Y:S01]  /*0d50*/  LDCU UR9, c[0x0][UR9+0x2b0] ;  /* 0x00005600090977ac */ /* 0x000ea20008000800 */
[----:B------:R-:W-:Y:S01]  /*0d60*/  NOP ;  /* 0x0000000000007918 */ /* 0x000fe20000000000 */
[----:B------:R-:W-:-:S05]  /*0d70*/  CS2R.32 R60, SR_CgaSize ;  /* 0x00000000003c7805 */ /* 0x000fca0000008a00 */
[----:B------:R-:W-:-:S05]  /*0d80*/  IMAD R60, R60, -0xa0, RZ ;  /* 0xffffff603c3c7824 */ /* 0x000fca00078e02ff */
[----:B------:R-:W-:-:S14]  /*0d90*/  R2UR UR7, R60 ;  /* 0x000000003c0772ca */ /* 0x000fdc00000e0000 */
[----:B------:R-:W3:Y:S01]  /*0da0*/  LDCU UR7, c[0x0][UR7+0x2b4] ;  /* 0x00005680070777ac */ /* 0x000ee20008000800 */
[----:B------:R-:W4:Y:S08]  /*0db0*/  S2UR UR4, SR_CTAID.Y ;  /* 0x00000000000479c3 */ /* 0x000f300000002600 */
[----:B------:R-:W3:Y:S01]  /*0dc0*/  LDC R9, c[0x0][0xb24] ;  /* 0x0002c900ff097b82 */ /* 0x000ee20000000800 */
[----:B-1----:R-:W-:-:S02]  /*0dd0*/  I2FP.F32.U32 R4, UR5 ;  /* 0x0000000500047c45 */ /* 0x002fc40008201000 */
[----:B------:R-:W-:-:S05]  /*0de0*/  CS2R.32 R5, SR_CgaSize ;  /* 0x0000000000057805 */ /* 0x000fca0000008a00 */
[----:B------:R-:W-:-:S06]  /*0df0*/  IMAD R5, R5, -0xa0, RZ ;  /* 0xffffff6005057824 */ /* 0x000fcc00078e02ff */
[----:B------:R-:W1:Y:S01]  /*0e00*/  LDC R5, c[0x0][R5+0x2a0] ;  /* 0x0000a80005057b82 */ /* 0x000e620000000800 */
[----:B------:R-:W-:Y:S01]  /*0e10*/  MOV R21, UR5 ;  /* 0x0000000500157c02 */ /* 0x000fe20008000f00 */
[----:B--2---:R-:W-:Y:S01]  /*0e20*/  FMUL R4, R4, UR9 ;  /* 0x0000000904047c20 */ /* 0x004fe20008400000 */
[----:B----4-:R-:W-:Y:S02]  /*0e30*/  I2FP.F32.U32 R2, UR4 ;  /* 0x0000000400027c45 */ /* 0x010fe40008201000 */
[----:B------:R-:W-:-:S05]  /*0e40*/  CS2R.32 R3, SR_CgaSize ;  /* 0x0000000000037805 */ /* 0x000fca0000008a00 */
[----:B------:R-:W-:-:S06]  /*0e50*/  IMAD R3, R3, -0xa0, RZ ;  /* 0xffffff6003037824 */ /* 0x000fcc00078e02ff */
[----:B------:R-:W2:Y:S01]  /*0e60*/  LDC R3, c[0x0][R3+0x2a4] ;  /* 0x0000a90003037b82 */ /* 0x000ea20000000800 */
[----:B------:R-:W4:Y:S01]  /*0e70*/  F2I.U32.TRUNC.NTZ R60, R4 ;  /* 0x00000004003c7305 */ /* 0x000f22000020f000 */
[----:B------:R-:W-:Y:S01]  /*0e80*/  MOV R20, UR4 ;  /* 0x0000000400147c02 */ /* 0x000fe20008000f00 */
[----:B---3--:R-:W-:-:S05]  /*0e90*/  FMUL R2, R2, UR7 ;  /* 0x0000000702027c20 */ /* 0x008fca0008400000 */
[----:B------:R-:W-:Y:S01]  /*0ea0*/  BAR.SYNC.DEFER_BLOCKING 0x0 ;  /* 0x0000000000007b1d */ /* 0x000fe20000010000 */
[----:B------:R-:W-:-:S05]  /*0eb0*/  ISETP.GE.AND P0, PT, R9, 0x1, PT ;  /* 0x000000010900780c */ /* 0x000fca0003f06270 */
[----:B------:R-:W3:Y:S02]  /*0ec0*/  F2I.U32.TRUNC.NTZ R58, R2 ;  /* 0x00000002003a7305 */ /* 0x000ee4000020f000 */
[----:B------:R-:W2:Y:S01]  /*0ed0*/  S2UR UR36, SR_CTAID.Z ;  /* 0x00000000002479c3 */ /* 0x000ea20000002700 */
[----:B----4-:R-:W-:-:S05]  /*0ee0*/  IADD3 R60, PT, PT, -R60, RZ, RZ ;  /* 0x000000ff3c3c7210 */ /* 0x010fca0007ffe1ff */
[----:B-1----:R-:W-:Y:S01]  /*0ef0*/  IMAD R60, R5, R60, UR5 ;  /* 0x00000005053c7e24 */ /* 0x002fe2000f8e023c */
[----:B---3--:R-:W-:-:S05]  /*0f00*/  IADD3 R58, PT, PT, -R58, RZ, RZ ;  /* 0x000000ff3a3a7210 */ /* 0x008fca0007ffe1ff */
[----:B--2---:R-:W-:Y:S01]  /*0f10*/  IMAD R58, R3, R58, UR4 ;  /* 0x00000004033a7e24 */ /* 0x004fe2000f8e023a */
[----:B------:R-:W-:Y:S06]  /*0f20*/  @!P0 BRA `(.L_x_15) ;  /* 0x0000000000b88947 */ /* 0x000fec0003800000 */
[----:B------:R-:W1:Y:S01]  /*0f30*/  LDC.64 R4, c[0x0][0xb18] ;  /* 0x0002c600ff047b82 */ /* 0x000e620000000a00 */
[----:B------:R-:W-:-:S07]  /*0f40*/  ISETP.NE.AND P0, PT, R9, 0x1, PT ;  /* 0x000000010900780c */ /* 0x000fce0003f05270 */
[----:B------:R-:W2:Y:S08]  /*0f50*/  LDC R10, c[0x0][0xb0c] ;  /* 0x0002c300ff0a7b82 */ /* 0x000eb00000000800 */
[----:B------:R-:W3:Y:S08]  /*0f60*/  LDC R11, c[0x0][0x370] ;  /* 0x0000dc00ff0b7b82 */ /* 0x000ef00000000800 */
[----:B------:R-:W4:Y:S01]  /*0f70*/  LDC R12, c[0x0][0x374] ;  /* 0x0000dd00ff0c7b82 */ /* 0x000f220000000800 */
[----:B-1----:R-:W-:-:S07]  /*0f80*/  ISETP.NE.AND P1, PT, R4, 0x1, PT ;  /* 0x000000010400780c */ /* 0x002fce0003f25270 */
[----:B------:R-:W3:Y:S01]  /*0f90*/  LDC.64 R6, c[0x0][0xb10] ;  /* 0x0002c400ff067b82 */ /* 0x000ee20000000a00 */
[----:B--2---:R-:W-:-:S07]  /*0fa0*/  ISETP.NE.AND P2, PT, R10, 0x1, PT ;  /* 0x000000010a00780c */ /* 0x004fce0003f45270 */
[----:B------:R-:W1:Y:S08]  /*0fb0*/  LDC R8, c[0x0][0xb20] ;  /* 0x0002c800ff087b82 */ /* 0x000e700000000800 */
[----:B------:R-:W2:Y:S01]  /*0fc0*/  LDC.64 R2, c[0x0][0xb28] ;  /* 0x0002ca00ff027b82 */ /* 0x000ea20000000a00 */
[----:B----4-:R-:W-:-:S04]  /*0fd0*/  IMAD.HI.U32 R13, R12, R5, RZ ;  /* 0x000000050c0d7227 */ /* 0x010fc800078e00ff */
[----:B------:R-:W-:-:S04]  /*0fe0*/  IMAD.HI.U32 R5, R20, R5, RZ ;  /* 0x0000000514057227 */ /* 0x000fc800078e00ff */
[----:B---3--:R-:W-:-:S04]  /*0ff0*/  IMAD.HI.U32 R14, R11, R6, RZ ;  /* 0x000000060b0e7227 */ /* 0x008fc800078e00ff */
[C---:B------:R-:W-:Y:S01]  /*1000*/  IMAD.HI.U32 R16, R21.reuse, R6, RZ ;  /* 0x0000000615107227 */ /* 0x040fe200078e00ff */
[-C--:B------:R-:W-:Y:S02]  /*1010*/  @P2 SHF.R.U32.HI R11, RZ, R7.reuse, R14 ;  /* 0x00000007ff0b2219 */ /* 0x080fe4000001160e */
[-C--:B-1----:R-:W-:Y:S02]  /*1020*/  @P1 SHF.R.U32.HI R12, RZ, R8.reuse, R13 ;  /* 0x00000008ff0c1219 */ /* 0x082fe4000001160d */
[----:B------:R-:W-:Y:S02]  /*1030*/  SHF.R.U32.HI R5, RZ, R8, R5 ;  /* 0x00000008ff057219 */ /* 0x000fe40000011605 */
[----:B------:R-:W-:Y:S02]  /*1040*/  SHF.R.U32.HI R16, RZ, R7, R16 ;  /* 0x00000007ff107219 */ /* 0x000fe40000011610 */
[----:B------:R-:W-:Y:S01]  /*1050*/  SEL R5, R20, R5, !P1 ;  /* 0x0000000514057207 */ /* 0x000fe20004800000 */
[----:B--2---:R-:W-:Y:S01]  /*1060*/  IMAD.HI.U32 R14, R12, R2, RZ ;  /* 0x000000020c0e7227 */ /* 0x004fe200078e00ff */
[----:B------:R-:W-:-:S02]  /*1070*/  SEL R7, R21, R16, !P2 ;  /* 0x0000001015077207 */ /* 0x000fc40005000000 */
[----:B------:R-:W-:Y:S01]  /*1080*/  IADD3 R13, PT, PT, -R5, RZ, RZ ;  /* 0x000000ff050d7210 */ /* 0x000fe20007ffe1ff */
[----:B------:R-:W-:Y:S01]  /*1090*/  IMAD.HI.U32 R6, R11, R2, RZ ;  /* 0x000000020b067227 */ /* 0x000fe200078e00ff */
[----:B------:R-:W-:-:S03]  /*10a0*/  @P0 SHF.R.U32.HI R12, RZ, R3, R14 ;  /* 0x00000003ff0c0219 */ /* 0x000fc6000001160e */
[----:B------:R-:W-:Y:S01]  /*10b0*/  IMAD R13, R4, R13, R20 ;  /* 0x0000000d040d7224 */ /* 0x000fe200078e0214 */
[----:B------:R-:W-:Y:S01]  /*10c0*/  @P0 SHF.R.U32.HI R11, RZ, R3, R6 ;  /* 0x00000003ff0b0219 */ /* 0x000fe20000011606 */
[----:B------:R-:W-:-:S04]  /*10d0*/  IMAD R12, R12, R9, RZ ;  /* 0x000000090c0c7224 */ /* 0x000fc800078e02ff */
[----:B------:R-:W-:Y:S01]  /*10e0*/  IMAD R6, R11, R9, RZ ;  /* 0x000000090b067224 */ /* 0x000fe200078e02ff */
[----:B------:R-:W-:-:S04]  /*10f0*/  ISETP.GE.AND P1, PT, R5, R12, PT ;  /* 0x0000000c0500720c */ /* 0x000fc80003f26270 */
[----:B------:R-:W-:Y:S01]  /*1100*/  ISETP.GE.OR P1, PT, R7, R6, P1 ;  /* 0x000000060700720c */ /* 0x000fe20000f26670 */
[----:B------:R-:W-:-:S05]  /*1110*/  IMAD.HI.U32 R6, R5, R2, RZ ;  /* 0x0000000205067227 */ /* 0x000fca00078e00ff */
[----:B------:R-:W-:-:S04]  /*1120*/  SHF.R.U32.HI R6, RZ, R3, R6 ;  /* 0x00000003ff067219 */ /* 0x000fc80000011606 */
[----:B------:R-:W-:-:S03]  /*1130*/  SEL R6, R5, R6, !P0 ;  /* 0x0000000605067207 */ /* 0x000fc60004000000 */
[----:B------:R-:W-:Y:S01]  /*1140*/  @!P1 IMAD.HI.U32 R8, R7, R2, RZ ;  /* 0x0000000207089227 */ /* 0x000fe200078e00ff */
[----:B------:R-:W-:-:S04]  /*1150*/  IADD3 R2, PT, PT, -R6, RZ, RZ ;  /* 0x000000ff06027210 */ /* 0x000fc80007ffe1ff */
[----:B------:R-:W-:Y:S01]  /*1160*/  @!P1 SHF.R.U32.HI R8, RZ, R3, R8 ;  /* 0x00000003ff089219 */ /* 0x000fe20000011608 */
[----:B------:R-:W-:-:S03]  /*1170*/  IMAD R2, R9, R2, R5 ;  /* 0x0000000209027224 */ /* 0x000fc600078e0205 */
[----:B------:R-:W-:-:S05]  /*1180*/  @!P1 SEL R3, R7, R8, !P0 ;  /* 0x0000000807039207 */ /* 0x000fca0004000000 */
[--C-:B------:R-:W-:Y:S02]  /*1190*/  @!P1 IMAD.IADD R6, R6, 0x1, -R3.reuse ;  /* 0x0000000106069824 */ /* 0x100fe400078e0a03 */
[----:B------:R-:W-:Y:S01]  /*11a0*/  @!P1 IMAD R3, R2, R11, R3 ;  /* 0x0000000b02039224 */ /* 0x000fe200078e0203 */
[----:B------:R-:W-:Y:S01]  /*11b0*/  IADD3 R2, PT, PT, -R7, RZ, RZ ;  /* 0x000000ff07027210 */ /* 0x000fe20007ffe1ff */
[----:B------:R-:W-:Y:S02]  /*11c0*/  @!P1 IMAD R5, R6, R9, R7 ;  /* 0x0000000906059224 */ /* 0x000fe400078e0207 */
[----:B------:R-:W-:Y:S02]  /*11d0*/  @!P1 IMAD.MOV.U32 R7, RZ, RZ, R3 ;  /* 0x000000ffff079224 */ /* 0x000fe400078e0003 */
[----:B------:R-:W-:Y:S02]  /*11e0*/  IMAD R2, R10, R2, R21 ;  /* 0x000000020a027224 */ /* 0x000fe400078e0215 */
[----:B------:R-:W-:-:S02]  /*11f0*/  IMAD R20, R5, R4, R13 ;  /* 0x0000000405147224 */ /* 0x000fc400078e020d */
[----:B------:R-:W-:Y:S02]  /*1200*/  IMAD R21, R7, R10, R2 ;  /* 0x0000000a07157224 */ /* 0x000fe400078e0202 */
.L_x_15:
[----:B------:R-:W1:Y:S01]  /*1210*/  LDCU UR4, c[0x0][0xb30] ;  /* 0x00016600ff0477ac */ /* 0x000e620008000800 */
[----:B------:R-:W2:Y:S08]  /*1220*/  S2UR UR37, SR_CgaCtaId ;  /* 0x00000000002579c3 */ /* 0x000eb00000008800 */
[----:B------:R-:W3:Y:S01]  /*1230*/  LDC R26, c[0x0][0xb24] ;  /* 0x0002c900ff1a7b82 */ /* 0x000ee20000000800 */
[----:B-1----:R-:W-:-:S09]  /*1240*/  UISETP.NE.AND UP1, UPT, UR4, 0x1, UPT ;  /* 0x000000010400788c */ /* 0x002fd2000bf25270 */
[----:B--2---:R-:W-:Y:S05]  /*1250*/  BRA.U UP1, `(.L_x_16) ;  /* 0x0000000101407547 */ /* 0x004fea000b800000 */
[----:B------:R-:W1:Y:S08]  /*1260*/  LDC.64 R4, c[0x0][0xb10] ;  /* 0x0002c400ff047b82 */ /* 0x000e700000000a00 */
[----:B------:R-:W2:Y:S08]  /*1270*/  LDC.64 R2, c[0x0][0xb18] ;  /* 0x0002c600ff027b82 */ /* 0x000eb00000000a00 */
[----:B------:R-:W4:Y:S08]  /*1280*/  LDC R6, c[0x0][0xb20] ;  /* 0x0002c800ff067b82 */ /* 0x000f300000000800 */
[----:B------:R-:W3:Y:S01]  /*1290*/  LDC R8, c[0x0][0xb0c] ;  /* 0x0002c300ff087b82 */ /* 0x000ee20000000800 */
[----:B-1----:R-:W-:-:S05]  /*12a0*/  IMAD.HI.U32 R4, R21, R4, RZ ;  /* 0x0000000415047227 */ /* 0x002fca00078e00ff */
[----:B------:R-:W-:Y:S01]  /*12b0*/  SHF.R.U32.HI R4, RZ, R5, R4 ;  /* 0x00000005ff047219 */ /* 0x000fe20000011604 */
[----:B--2---:R-:W-:Y:S01]  /*12c0*/  IMAD.HI.U32 R3, R20, R3, RZ ;  /* 0x0000000314037227 */ /* 0x004fe200078e00ff */
[----:B------:R-:W-:-:S04]  /*12d0*/  ISETP.NE.AND P0, PT, R2, 0x1, PT ;  /* 0x000000010200780c */ /* 0x000fc80003f05270 */
[----:B----4-:R-:W-:-:S04]  /*12e0*/  SHF.R.U32.HI R3, RZ, R6, R3 ;  /* 0x00000006ff037219 */ /* 0x010fc80000011603 */
[----:B------:R-:W-:Y:S02]  /*12f0*/  SEL R3, R20, R3, !P0 ;  /* 0x0000000314037207 */ /* 0x000fe40004000000 */
[----:B---3--:R-:W-:-:S04]  /*1300*/  ISETP.NE.AND P1, PT, R8, 0x1, PT ;  /* 0x000000010800780c */ /* 0x008fc80003f25270 */
[----:B------:R-:W-:-:S05]  /*1310*/  SEL R4, R21, R4, !P1 ;  /* 0x0000000415047207 */ /* 0x000fca0004800000 */
[----:B------:R-:W-:Y:S02]  /*1320*/  IMAD.IADD R5, R3, 0x1, -R4 ;  /* 0x0000000103057824 */ /* 0x000fe400078e0a04 */
[----:B------:R-:W-:Y:S02]  /*1330*/  IMAD.IADD R3, R4, 0x1, -R3 ;  /* 0x0000000104037824 */ /* 0x000fe400078e0a03 */
[----:B------:R-:W-:Y:S02]  /*1340*/  IMAD R21, R5, R8, R21 ;  /* 0x0000000805157224 */ /* 0x000fe400078e0215 */
[----:B------:R-:W-:-:S07]  /*1350*/  IMAD R20, R3, R2, R20 ;  /* 0x0000000203147224 */ /* 0x000fce00078e0214 */
.L_x_16:
[----:B------:R-:W-:Y:S01]  /*1360*/  BAR.SYNC.DEFER_BLOCKING 0x0 ;  /* 0x0000000000007b1d */ /* 0x000fe20000010000 */
[----:B------:R-:W-:Y:S01]  /*1370*/  UISETP.NE.AND UP1, UPT, UR8, 0x2, UPT ;  /* 0x000000020800788c */ /* 0x000fe2000bf25270 */
[----:B------:R-:W-:Y:S02]  /*1380*/  ISETP.NE.OR P5, PT, R0, 0x2, !P5 ;  /* 0x000000020000780c */ /* 0x000fe40006fa5670 */
[----:B------:R-:W-:-:S06]  /*1390*/  LOP3.LUT R2, R72, 0x1f, RZ, 0xc0, !PT ;  /* 0x0000001f48027812 */ /* 0x000fcc00078ec0ff */
[----:B------:R-:W-:Y:S05]  /*13a0*/  BRA.U UP1, `(.L_x_17) ;  /* 0x0000001101b87547 */ /* 0x000fea000b800000 */
[----:B------:R-:W1:Y:S01]  /*13b0*/  LDCU UR13, c[0x0][0x38c] ;  /* 0x00007180ff0d77ac */ /* 0x000e620008000800 */
[----:B------:R-:W2:Y:S01]  /*13c0*/  LDC R9, c[0x0][0x370] ;  /* 0x0000dc00ff097b82 */ /* 0x000ea20000000800 */
[----:B------:R-:W-:Y:S01]  /*13d0*/  PLOP3.LUT P1, PT, PT, PT, UP2, 0x80, 0x8 ;  /* 0x000000000008781c */ /* 0x000fe20003f2f028 */
[----:B------:R-:W-:Y:S01]  /*13e0*/  HFMA2 R12, -RZ, RZ, 0, 0 ;  /* 0x00000000ff0c7431 */ /* 0x000fe200000001ff */
[----:B------:R-:W-:Y:S01]  /*13f0*/  ISETP.EQ.OR P4, PT, R2, RZ, P5 ;  /* 0x000000ff0200720c */ /* 0x000fe20002f82670 */
[----:B------:R-:W-:Y:S01]  /*1400*/  IMAD.MOV.U32 R15, RZ, RZ, 0x1 ;  /* 0x00000001ff0f7424 */ /* 0x000fe200078e00ff */
[----:B------:R-:W-:Y:S01]  /*1410*/  PLOP3.LUT P1, PT, P1, PT, PT, 0x8, 0x80 ;  /* 0x000000000080781c */ /* 0x000fe20000f2e170 */
[----:B------:R-:W-:Y:S01]  /*1420*/  IMAD.MOV.U32 R14, RZ, RZ, RZ ;  /* 0x000000ffff0e7224 */ /* 0x000fe200078e00ff */
[----:B------:R-:W-:Y:S01]  /*1430*/  MOV R8, 0x1 ;  /* 0x0000000100087802 */ /* 0x000fe20000000f00 */
[----:B------:R-:W4:Y:S01]  /*1440*/  LDC R0, c[0x0][0x374] ;  /* 0x0000dd00ff007b82 */ /* 0x000f220000000800 */
[----:B------:R-:W-:Y:S01]  /*1450*/  IMAD.MOV.U32 R10, RZ, RZ, RZ ;  /* 0x000000ffff0a7224 */ /* 0x000fe200078e00ff */
[----:B------:R-:W2:Y:S01]  /*1460*/  LDCU.64 UR22, c[0x0][0x348] ;  /* 0x00006900ff1677ac */ /* 0x000ea20008000a00 */
[----:B------:R-:W-:Y:S01]  /*1470*/  UMOV UR6, URZ ;  /* 0x000000ff00067c82 */ /* 0x000fe20008000000 */
[----:B-1----:R-:W-:-:S04]  /*1480*/  UIADD3 UR5, UPT, UPT, UR13, 0x7f, URZ ;  /* 0x0000007f0d057890 */ /* 0x002fc8000fffe0ff */
[----:B------:R-:W-:-:S04]  /*1490*/  USHF.R.S32.HI UR4, URZ, 0x1f, UR5 ;  /* 0x0000001fff047899 */ /* 0x000fc80008011405 */
[----:B------:R-:W-:-:S04]  /*14a0*/  ULEA.HI UR4, UR4, UR5, URZ, 0x7 ;  /* 0x0000000504047291 */ /* 0x000fc8000f8f38ff */
[----:B------:R-:W-:Y:S02]  /*14b0*/  USHF.R.S32.HI UR15, URZ, 0x7, UR4 ;  /* 0x00000007ff0f7899 */ /* 0x000fe40008011404 */
[----:B------:R-:W-:Y:S02]  /*14c0*/  UIADD3 UR4, UPT, UPT, UR13, -0x1, URZ ;  /* 0xffffffff0d047890 */ /* 0x000fe4000fffe0ff */
[----:B------:R-:W-:Y:S02]  /*14d0*/  UISETP.LT.U32.AND UP0, UPT, UR15, 0x4, UPT ;  /* 0x000000040f00788c */ /* 0x000fe4000bf01070 */
[----:B------:R-:W-:Y:S02]  /*14e0*/  UISETP.GE.U32.AND UP1, UPT, UR4, -0xff, UPT ;  /* 0xffffff010400788c */ /* 0x000fe4000bf26070 */
[----:B------:R-:W-:Y:S02]  /*14f0*/  USEL UR14, UR15, 0x4, UP0 ;  /* 0x000000040f0e7887 */ /* 0x000fe40008000000 */
[----:B------:R-:W-:-:S02]  /*1500*/  UIADD3 UR13, UPT, UPT, UR13, 0xfe, URZ ;  /* 0x000000fe0d0d7890 */ /* 0x000fc4000fffe0ff */
[----:B------:R-:W-:Y:S02]  /*1510*/  UIADD3 UR5, UPT, UPT, UR14, -0x1, URZ ;  /* 0xffffffff0e057890 */ /* 0x000fe4000fffe0ff */
[----:B------:R-:W-:-:S03]  /*1520*/  UIADD3 UR7, UPT, UPT, UR15, -UR14, URZ ;  /* 0x8000000e0f077290 */ /* 0x000fc6000fffe0ff */
[----:B------:R-:W-:-:S04]  /*1530*/  @UP1 UIADD3 UR5, UPT, UPT, UR14, URZ, URZ ;  /* 0x000000ff0e051290 */ /* 0x000fc8000fffe0ff */
[----:B--2---:R-:W-:-:S12]  /*1540*/  UIADD3 UR5, UPT, UPT, UR5, 0x1, URZ ;  /* 0x0000000105057890 */ /* 0x004fd8000fffe0ff */
.L_x_35:
[----:B------:R-:W-:Y:S01]  /*1550*/  UISETP.NE.AND UP0, UPT, UR37, URZ, UPT ;  /* 0x000000ff2500728c */ /* 0x000fe2000bf05270 */
[----:B------:R-:W1:Y:S08]  /*1560*/  S2UR UR37, SR_CgaCtaId ;  /* 0x00000000002579c3 */ /* 0x000e700000008800 */
[----:B------:R-:W-:Y:S05]  /*1570*/  BRA.U UP0, `(.L_x_18) ;  /* 0x0000000100347547 */ /* 0x000fea000b800000 */
[----:B------:R-:W2:Y:S01]  /*1580*/  S2R R2, SR_CgaCtaId ;  /* 0x0000000000027919 */ /* 0x000ea20000008800 */
[----:B------:R-:W-:-:S04]  /*1590*/  MOV R3, 0x400 ;  /* 0x0000040000037802 */ /* 0x000fc80000000f00 */
[----:B--2---:R-:W-:Y:S02]  /*15a0*/  LEA R3, R2, R3, 0x18 ;  /* 0x0000000302037211 */ /* 0x004fe400078ec0ff */
[----:B------:R-:W-:-:S03]  /*15b0*/  SHF.L.U32 R2, R8, 0x1f, RZ ;  /* 0x0000001f08027819 */ /* 0x000fc600000006ff */
[----:B------:R-:W-:-:S04]  /*15c0*/  IMAD R3, R10, 0x8, R3 ;  /* 0x000000080a037824 */ /* 0x000fc800078e0203 */
[----:B------:R-:W2:Y:S02]  /*15d0*/  SYNCS.PHASECHK.TRANS64.TRYWAIT P0, [R3+URZ+0x100], R2 ;  /* 0x00010002030075a7 */ /* 0x000ea400080011ff */
[----:B--2---:R-:W-:Y:S05]  /*15e0*/  @!P0 BRA `(.L_x_19) ;  /* 0x0000006800e48947 */ /* 0x004fea0003800000 */
.L_x_131:
[----:B------:R-:W-:Y:S01]  /*15f0*/  VIADD R10, R10, 0x1 ;  /* 0x000000010a0a7836 */ /* 0x000fe20000000000 */
[----:B------:R2:W-:Y:S04]  /*1600*/  SYNCS.ARRIVE.TRANS64.A1T0 RZ, [R3+URZ+0xf0], RZ ;  /* 0x0000f0ff03ff79a7 */ /* 0x0005e800081000ff */
[----:B------:R-:W-:-:S04]  /*1610*/  ISETP.NE.AND P0, PT, R10, 0x2, PT ;  /* 0x000000020a00780c */ /* 0x000fc80003f05270 */
[----:B------:R-:W-:Y:S02]  /*1620*/  SEL R10, R10, RZ, P0 ;  /* 0x000000ff0a0a7207 */ /* 0x000fe40000000000 */
[----:B--2---:R-:W-:-:S04]  /*1630*/  SEL R3, RZ, 0x1, P0 ;  /* 0x00000001ff037807 */ /* 0x004fc80000000000 */
[----:B------:R-:W-:-:S07]  /*1640*/  LOP3.LUT R8, R8, R3, RZ, 0x3c, !PT ;  /* 0x0000000308087212 */ /* 0x000fce00078e3cff */
.L_x_18:
[----:B------:R-:W-:Y:S01]  /*1650*/  UMOV UR4, 0x400 ;  /* 0x0000040000047882 */ /* 0x000fe20000000000 */
[----:B------:R-:W-:Y:S01]  /*1660*/  SHF.L.U32 R2, R15, 0x1f, RZ ;  /* 0x0000001f0f027819 */ /* 0x000fe200000006ff */
[----:B-1----:R-:W-:Y:S01]  /*1670*/  ULEA UR4, UR37, UR4, 0x18 ;  /* 0x0000000425047291 */ /* 0x002fe2000f8ec0ff */
[----:B------:R-:W-:Y:S01]  /*1680*/  R2UR UR35, R21 ;  /* 0x00000000152372ca */ /* 0x000fe200000e0000 */
[----:B------:R-:W-:Y:S01]  /*1690*/  UISETP.GE.U32.AND UP0, UPT, UR13, 0xff, UPT ;  /* 0x000000ff0d00788c */ /* 0x000fe2000bf06070 */
[----:B------:R-:W-:Y:S01]  /*16a0*/  R2UR UR19, R20 ;  /* 0x00000000141372ca */ /* 0x000fe200000e0000 */
[----:B------:R-:W-:Y:S01]  /*16b0*/  ULEA UR8, UR6, UR4, 0x3 ;  /* 0x0000000406087291 */ /* 0x000fe2000f8e18ff */
[----:B------:R-:W-:-:S08]  /*16c0*/  UMOV UR29, URZ ;  /* 0x000000ff001d7c82 */ /* 0x000fd00008000000 */
[----:B------:R1:W2:Y:S01]  /*16d0*/  SYNCS.PHASECHK.TRANS64.TRYWAIT P0, [UR8+0x20], R2 ;  /* 0x00002002ff0075a7 */ /* 0x0002a20008001108 */
[----:B------:R-:W-:Y:S02]  /*16e0*/  USHF.L.U32 UR35, UR35, 0x6, URZ ;  /* 0x0000000623237899 */ /* 0x000fe400080006ff */
[----:B------:R-:W-:Y:S01]  /*16f0*/  USHF.L.U32 UR19, UR19, 0x7, URZ ;  /* 0x0000000713137899 */ /* 0x000fe200080006ff */
[----:B------:R-:W-:Y:S11]  /*1700*/  BRA.U !UP0, `(.L_x_20) ;  /* 0x0000000108d87547 */ /* 0x000ff6000b800000 */
[----:B------:R-:W-:Y:S01]  /*1710*/  UMOV UR21, URZ ;  /* 0x000000ff00157c82 */ /* 0x000fe20008000000 */
[----:B------:R-:W-:-:S05]  /*1720*/  UMOV UR42, UR6 ;  /* 0x00000006002a7c82 */ /* 0x000fca0008000000 */
.L_x_25:
[----:B-1----:R-:W-:Y:S01]  /*1730*/  ULEA UR33, UR42, UR4, 0x3 ;  /* 0x000000042a217291 */ /* 0x002fe2000f8e18ff */
[----:B--2---:R-:W-:Y:S01]  /*1740*/  @!P5 MOV R3, 0xc000 ;  /* 0x0000c0000003d802 */ /* 0x004fe20000000f00 */
[----:B--2---:R-:W-:Y:S10]  /*1750*/  @P0 BRA `(.L_x_21) ;  /* 0x00000000000c0947 */ /* 0x004ff40003800000 */
[----:B------:R-:W-:-:S04]  /*1760*/  SHF.L.U32 R5, R15, 0x1f, RZ ;  /* 0x0000001f0f057819 */ /* 0x000fc800000006ff */
[----:B------:R-:W2:Y:S02]  /*1770*/  SYNCS.PHASECHK.TRANS64.TRYWAIT P0, [UR33+0x20], R5 ;  /* 0x00002005ff0075a7 */ /* 0x000ea40008001121 */
[----:B--2---:R-:W-:Y:S05]  /*1780*/  @!P0 BRA `(.L_x_22) ;  /* 0x0000006800908947 */ /* 0x004fea0003800000 */
.L_x_21:
[----:B------:R2:W-:Y:S01]  /*1790*/  @!P5 SYNCS.ARRIVE.TRANS64 RZ, [UR33], R3 ;  /* 0x00000003ffffd9a7 */ /* 0x0005e20008000021 */
[----:B------:R-:W-:Y:S04]  /*17a0*/  BSSY.RECONVERGENT B0, `(.L_x_23) ;  /* 0x0000003000007945 */ /* 0x000fe80003800200 */
[----:B------:R-:W-:Y:S05]  /*17b0*/  @P4 BRA `(.L_x_24) ;  /* 0x0000000000044947 */ /* 0x000fea0003800000 */
[----:B------:R-:W-:Y:S05]  /*17c0*/  BPT.TRAP 0x1 ;  /* 0x000000040000795c */ /* 0x000fea0000300000 */
.L_x_24:
[----:B------:R-:W-:Y:S05]  /*17d0*/  BSYNC.RECONVERGENT B0 ;  /* 0x0000000000007941 */ /* 0x000fea0003800200 */
.L_x_23:
[----:B------:R-:W-:Y:S02]  /*17e0*/  UIADD3 UR6, UPT, UPT, UR42, 0x1, URZ ;  /* 0x000000012a067890 */ /* 0x000fe4000fffe0ff */
[----:B------:R-:W-:Y:S02]  /*17f0*/  ULEA UR24, UR42, UR4, 0xe ;  /* 0x000000042a187291 */ /* 0x000fe4000f8e70ff */
[----:B------:R-:W-:Y:S02]  /*1800*/  UISETP.NE.AND UP0, UPT, UR6, 0x4, UPT ;  /* 0x000000040600788c */ /* 0x000fe4000bf05270 */
[----:B------:R-:W-:Y:S02]  /*1810*/  UIADD3 UR40, UP1, UPT, UR22, 0x80, URZ ;  /* 0x0000008016287890 */ /* 0x000fe4000ff3e0ff */
[----:B------:R-:W-:Y:S02]  /*1820*/  USEL UR9, URZ, 0x1, UP0 ;  /* 0x00000001ff097887 */ /* 0x000fe40008000000 */
[----:B------:R-:W-:-:S02]  /*1830*/  USEL UR6, UR6, URZ, UP0 ;  /* 0x000000ff06067287 */ /* 0x000fc40008000000 */
[----:B------:R-:W-:Y:S02]  /*1840*/  USHF.L.U32 UR34, UR21, 0x7, URZ ;  /* 0x0000000715227899 */ /* 0x000fe400080006ff */
[----:B------:R-:W-:Y:S01]  /*1850*/  ULEA UR8, UR6, UR4, 0x3 ;  /* 0x0000000406087291 */ /* 0x000fe2000f8e18ff */
[----:B------:R-:W-:Y:S01]  /*1860*/  LOP3.LUT R15, R15, UR9, RZ, 0x3c, !PT ;  /* 0x000000090f0f7c12 */ /* 0x000fe2000f8e3cff */
[----:B------:R-:W-:Y:S02]  /*1870*/  UIADD3 UR38, UP0, UPT, UR22, 0x180, URZ ;  /* 0x0000018016267890 */ /* 0x000fe4000ff1e0ff */
[----:B------:R-:W-:Y:S01]  /*1880*/  UIADD3.X UR41, UPT, UPT, URZ, UR23, URZ, UP1, !UPT ;  /* 0x00000017ff297290 */ /* 0x000fe20008ffe4ff */
[----:B-1----:R-:W-:Y:S01]  /*1890*/  SHF.L.U32 R2, R15, 0x1f, RZ ;  /* 0x0000001f0f027819 */ /* 0x002fe200000006ff */
[----:B------:R-:W-:Y:S02]  /*18a0*/  UIADD3 UR32, UPT, UPT, UR24, 0x4400, URZ ;  /* 0x0000440018207890 */ /* 0x000fe4000fffe0ff */
[----:B------:R-:W-:Y:S01]  /*18b0*/  UIADD3 UR26, UPT, UPT, UR34, 0x40, URZ ;  /* 0x00000040221a7890 */ /* 0x000fe2000fffe0ff */
[----:B------:R1:W1:Y:S01]  /*18c0*/  SYNCS.PHASECHK.TRANS64.TRYWAIT P0, [UR8+0x20], R2 ;  /* 0x00002002ff0075a7 */ /* 0x0002620008001108 */
[----:B------:R-:W-:-:S02]  /*18d0*/  ULEA UR8, UR42, UR4, 0xf ;  /* 0x000000042a087291 */ /* 0x000fc4000f8e78ff */
[----:B------:R-:W-:Y:S02]  /*18e0*/  UIADD3 UR24, UPT, UPT, UR24, 0x6400, URZ ;  /* 0x0000640018187890 */ /* 0x000fe4000fffe0ff */
[----:B------:R-:W-:Y:S02]  /*18f0*/  UIADD3.X UR39, UPT, UPT, URZ, UR23, URZ, UP0, !UPT ;  /* 0x00000017ff277290 */ /* 0x000fe400087fe4ff */
[----:B------:R-:W-:Y:S02]  /*1900*/  UIADD3 UR16, UPT, UPT, UR8, 0x14400, URZ ;  /* 0x0001440008107890 */ /* 0x000fe4000fffe0ff */
[----:B------:R-:W-:Y:S01]  /*1910*/  UIADD3 UR8, UPT, UPT, UR8, 0x18400, URZ ;  /* 0x0001840008087890 */ /* 0x000fe2000fffe0ff */
[----:B------:R-:W-:Y:S01]  /*1920*/  UMOV UR30, 0x0 ;  /* 0x00000000001e7882 */ /* 0x000fe20000000000 */
[----:B------:R-:W-:Y:S01]  /*1930*/  UMOV UR31, 0x10000000 ;  /* 0x10000000001f7882 */ /* 0x000fe20000000000 */
[----:B------:R-:W-:Y:S01]  /*1940*/  UMOV UR25, UR33 ;  /* 0x0000002100197c82 */ /* 0x000fe20008000000 */
[----:B------:R-:W-:Y:S01]  /*1950*/  UMOV UR27, UR35 ;  /* 0x00000023001b7c82 */ /* 0x000fe20008000000 */
[----:B------:R-:W-:Y:S01]  /*1960*/  UMOV UR28, UR36 ;  /* 0x00000024001c7c82 */ /* 0x000fe20008000000 */
[----:B------:R-:W-:Y:S01]  /*1970*/  UMOV UR17, UR33 ;  /* 0x0000002100117c82 */ /* 0x000fe20008000000 */
[----:B------:R-:W-:Y:S01]  /*1980*/  UMOV UR20, UR36 ;  /* 0x0000002400147c82 */ /* 0x000fe20008000000 */
[----:B------:R-:W-:Y:S01]  /*1990*/  UMOV UR18, UR34 ;  /* 0x0000002200127c82 */ /* 0x000fe20008000000 */
[----:B------:R1:W-:Y:S01]  /*19a0*/  UTMALDG.3D [UR32], [UR40], desc[UR30] ;  /* 0x00001e20280075b4 */ /* 0x0003e20008011000 */
[----:B------:R-:W-:Y:S01]  /*19b0*/  UMOV UR11, UR19 ;  /* 0x00000013000b7c82 */ /* 0x000fe20008000000 */
[----:B------:R-:W-:Y:S01]  /*19c0*/  UMOV UR12, UR36 ;  /* 0x00000024000c7c82 */ /* 0x000fe20008000000 */
[----:B------:R-:W-:Y:S01]  /*19d0*/  UMOV UR9, UR33 ;  /* 0x0000002100097c82 */ /* 0x000fe20008000000 */
[----:B------:R-:W-:Y:S01]  /*19e0*/  UMOV UR10, UR26 ;  /* 0x0000001a000a7c82 */ /* 0x000fe20008000000 */
[----:B------:R-:W-:Y:S01]  /*19f0*/  UIADD3 UR21, UPT, UPT, UR21, 0x1, URZ ;  /* 0x0000000115157890 */ /* 0x000fe2000fffe0ff */
[----:B------:R-:W-:Y:S01]  /*1a00*/  UMOV UR29, UR5 ;  /* 0x00000005001d7c82 */ /* 0x000fe20008000000 */
[----:B------:R1:W-:Y:S02]  /*1a10*/  UTMALDG.3D [UR24], [UR40], desc[UR30] ;  /* 0x00001e18280075b4 */ /* 0x0003e40008011000 */
[----:B------:R-:W-:Y:S01]  /*1a20*/  UISETP.NE.AND UP0, UPT, UR21, UR5, UPT ;  /* 0x000000051500728c */ /* 0x000fe2000bf05270 */
[----:B------:R-:W-:Y:S01]  /*1a30*/  UMOV UR42, UR6 ;  /* 0x00000006002a7c82 */ /* 0x000fe20008000000 */
[----:B------:R1:W-:Y:S01]  /*1a40*/  UTMALDG.3D [UR16], [UR38], desc[UR30] ;  /* 0x00001e10260075b4 */ /* 0x0003e20008011000 */
[----:B------:R1:W-:Y:S06]  /*1a50*/  UTMALDG.3D [UR8], [UR38], desc[UR30] ;  /* 0x00001e08260075b4 */ /* 0x0003ec0008011000 */
[----:B------:R-:W-:Y:S05]  /*1a60*/  BRA.U UP0, `(.L_x_25) ;  /* 0xfffffffd00307547 */ /* 0x000fea000b83ffff */
.L_x_20:
[----:B-1----:R-:W-:Y:S01]  /*1a70*/  ULEA UR8, UR6, UR4, 0x3 ;  /* 0x0000000406087291 */ /* 0x002fe2000f8e18ff */
[----:B------:R-:W-:Y:S01]  /*1a80*/  SHF.L.U32 R2, R15, 0x1f, RZ ;  /* 0x0000001f0f027819 */ /* 0x000fe200000006ff */
[----:B------:R-:W-:Y:S01]  /*1a90*/  @!P1 SYNCS.ARRIVE.TRANS64.A1T0 RZ, [UR4+0x88], RZ ;  /* 0x000088ffffff99a7 */ /* 0x000fe20008100004 */
[----:B------:R-:W-:-:S06]  /*1aa0*/  UISETP.GT.AND UP0, UPT, UR15, UR14, UPT ;  /* 0x0000000e0f00728c */ /* 0x000fcc000bf04270 */
[----:B--2---:R1:W2:Y:S03]  /*1ab0*/  SYNCS.PHASECHK.TRANS64.TRYWAIT P0, [UR8+0x20], R2 ;  /* 0x00002002ff0075a7 */ /* 0x0042a60008001108 */
[----:B------:R-:W-:Y:S05]  /*1ac0*/  BRA.U !UP0, `(.L_x_26) ;  /* 0x0000000108d47547 */ /* 0x000fea000b800000 */
[----:B------:R-:W-:Y:S01]  /*1ad0*/  UIADD3 UR21, UPT, UPT, UR7, UR29, URZ ;  /* 0x0000001d07157290 */ /* 0x000fe2000fffe0ff */
[----:B------:R-:W-:-:S11]  /*1ae0*/  UMOV UR42, UR6 ;  /* 0x00000006002a7c82 */ /* 0x000fd60008000000 */
.L_x_31:
[----:B-1----:R-:W-:Y:S01]  /*1af0*/  ULEA UR33, UR42, UR4, 0x3 ;  /* 0x000000042a217291 */ /* 0x002fe2000f8e18ff */
[----:B--2---:R-:W-:Y:S01]  /*1b00*/  @!P5 MOV R3, 0xc000 ;  /* 0x0000c0000003d802 */ /* 0x004fe20000000f00 */
[----:B--2---:R-:W-:Y:S10]  /*1b10*/  @P0 BRA `(.L_x_27) ;  /* 0x00000000000c0947 */ /* 0x004ff40003800000 */
[----:B------:R-:W-:-:S04]  /*1b20*/  SHF.L.U32 R5, R15, 0x1f, RZ ;  /* 0x0000001f0f057819 */ /* 0x000fc800000006ff */
[----:B------:R-:W2:Y:S02]  /*1b30*/  SYNCS.PHASECHK.TRANS64.TRYWAIT P0, [UR33+0x20], R5 ;  /* 0x00002005ff0075a7 */ /* 0x000ea40008001121 */
[----:B--2---:R-:W-:Y:S05]  /*1b40*/  @!P0 BRA `(.L_x_28) ;  /* 0x0000006400b88947 */ /* 0x004fea0003800000 */
.L_x_27:
[----:B------:R2:W-:Y:S01]  /*1b50*/  @!P5 SYNCS.ARRIVE.TRANS64 RZ, [UR33], R3 ;  /* 0x00000003ffffd9a7 */ /* 0x0005e20008000021 */
[----:B------:R-:W-:Y:S04]  /*1b60*/  BSSY.RECONVERGENT B0, `(.L_x_29) ;  /* 0x0000003000007945 */ /* 0x000fe80003800200 */
[----:B------:R-:W-:Y:S05]  /*1b70*/  @P4 BRA `(.L_x_30) ;  /* 0x0000000000044947 */ /* 0x000fea0003800000 */
[----:B------:R-:W-:Y:S05]  /*1b80*/  BPT.TRAP 0x1 ;  /* 0x000000040000795c */ /* 0x000fea0000300000 */
.L_x_30:
[----:B------:R-:W-:Y:S05]  /*1b90*/  BSYNC.RECONVERGENT B0 ;  /* 0x0000000000007941 */ /* 0x000fea0003800200 */
.L_x_29:
        /* <DEDUP_REMOVED lines=32> */
[----:B------:R-:W-:Y:S01]  /*1da0*/  UMOV UR10, UR26 ;  /* 0x0000001a000a7c82 */ /* 0x000fe20008000000 */
[----:B------:R-:W-:Y:S01]  /*1db0*/  UIADD3 UR29, UPT, UPT, UR29, 0x1, URZ ;  /* 0x000000011d1d7890 */ /* 0x000fe2000fffe0ff */
[----:B------:R1:W-:Y:S01]  /*1dc0*/  UTMALDG.3D [UR24], [UR40], desc[UR30] ;  /* 0x00001e18280075b4 */ /* 0x0003e20008011000 */
[----:B------:R-:W-:-:S02]  /*1dd0*/  UMOV UR42, UR6 ;  /* 0x00000006002a7c82 */ /* 0x000fc40008000000 */
[----:B------:R-:W-:Y:S01]  /*1de0*/  UISETP.NE.AND UP0, UPT, UR29, UR21, UPT ;  /* 0x000000151d00728c */ /* 0x000fe2000bf05270 */
[----:B------:R1:W-:Y:S01]  /*1df0*/  UTMALDG.3D [UR16], [UR38], desc[UR30] ;  /* 0x00001e10260075b4 */ /* 0x0003e20008011000 */
[----:B------:R1:W-:Y:S07]  /*1e00*/  UTMALDG.3D [UR8], [UR38], desc[UR30] ;  /* 0x00001e08260075b4 */ /* 0x0003ee0008011000 */
[----:B------:R-:W-:Y:S05]  /*1e10*/  BRA.U UP0, `(.L_x_31) ;  /* 0xfffffffd00347547 */ /* 0x000fea000b83ffff */
.L_x_26:
[----:B-1----:R-:W-:Y:S01]  /*1e20*/  LEA R2, R14, UR4, 0x3 ;  /* 0x000000040e027c11 */ /* 0x002fe2000f8e18ff */
[----:B------:R-:W-:Y:S01]  /*1e30*/  NOP ;  /* 0x0000000000007918 */ /* 0x000fe20000000000 */
[----:B--2---:R-:W-:Y:S02]  /*1e40*/  SHF.L.U32 R3, R12, 0x1f, RZ ;  /* 0x0000001f0c037819 */ /* 0x004fe400000006ff */
[----:B------:R-:W-:Y:S02]  /*1e50*/  LEA R4, R14, UR4, 0x4 ;  /* 0x000000040e047c11 */ /* 0x000fe4000f8e20ff */
[----:B------:R-:W1:Y:S02]  /*1e60*/  SYNCS.PHASECHK.TRANS64.TRYWAIT P0, [R2+URZ+0x90], R3 ;  /* 0x00009003020075a7 */ /* 0x000e6400080011ff */
[----:B-1----:R-:W-:Y:S05]  /*1e70*/  @!P0 BRA `(.L_x_32) ;  /* 0x0000006400048947 */ /* 0x002fea0003800000 */
.L_x_134:
[----:B------:R-:W2:Y:S01]  /*1e80*/  LDS.128 R4, [R4+0x120] ;  /* 0x0001200004047984 */ /* 0x000ea20000000c00 */
[----:B---3--:R-:W-:Y:S01]  /*1e90*/  ISETP.GE.AND P0, PT, R26, 0x1, PT ;  /* 0x000000011a00780c */ /* 0x008fe20003f06270 */
[----:B-1----:R-:W-:Y:S01]  /*1ea0*/  VIADD R2, R2, 0xa0 ;  /* 0x000000a002027836 */ /* 0x002fe20000000000 */
[----:B------:R-:W-:Y:S01]  /*1eb0*/  @!PT LDS RZ, [RZ] ;  /* 0x00000000fffff984 */ /* 0x000fe20000000800 */
[----:B------:R-:W-:Y:S01]  /*1ec0*/  @!PT LDS RZ, [RZ] ;  /* 0x00000000fffff984 */ /* 0x000fe20000000800 */
[----:B------:R-:W-:Y:S01]  /*1ed0*/  @!PT LDS RZ, [RZ] ;  /* 0x00000000fffff984 */ /* 0x000fe20000000800 */
[----:B------:R-:W-:Y:S01]  /*1ee0*/  @!PT LDS RZ, [RZ] ;  /* 0x00000000fffff984 */ /* 0x000fe20000000800 */
[----:B------:R1:W-:Y:S06]  /*1ef0*/  MEMBAR.ALL.CTA ;  /* 0x0000000000007992 */ /* 0x0003ec0000008000 */
[----:B-1----:R-:W1:Y:S01]  /*1f00*/  FENCE.VIEW.ASYNC.S ;  /* 0x00000000000073c6 */ /* 0x002e620000000000 */
[----:B------:R-:W-:-:S04]  /*1f10*/  PRMT R2, RZ, 0x654, R2 ;  /* 0x00000654ff027816 */ /* 0x000fc80000000002 */
[----:B-1----:R1:W-:Y:S01]  /*1f20*/  SYNCS.ARRIVE.TRANS64.RED.A1T0 RZ, [R2+URZ], RZ ;  /* 0x000000ff02ff79a7 */ /* 0x0023e200081004ff */
[----:B--2---:R-:W-:-:S13]  /*1f30*/  LOP3.LUT P2, RZ, R6, 0x1, RZ, 0xc0, !PT ;  /* 0x0000000106ff7812 */ /* 0x004fda000784c0ff */
[----:B------:R-:W-:Y:S01]  /*1f40*/  @P2 SHF.R.U32.HI R3, RZ, 0x10, R5 ;  /* 0x00000010ff032819 */ /* 0x000fe20000011605 */
[----:B------:R-:W-:Y:S01]  /*1f50*/  VOTEU.ANY UP0, P2 ;  /* 0x0000000000ff7886 */ /* 0x000fe20001000100 */
[----:B------:R-:W-:Y:S02]  /*1f60*/  @P2 MOV R13, R4 ;  /* 0x00000004000d2202 */ /* 0x000fe40000000f00 */
[----:B------:R-:W-:Y:S02]  /*1f70*/  @P2 R2UR.BROADCAST UR8, R3 ;  /* 0x00000000030822ca */ /* 0x000fe400008e0000 */
[----:B------:R-:W-:-:S11]  /*1f80*/  @P2 LOP3.LUT R11, R5, 0xffff, RZ, 0xc0, !PT ;  /* 0x0000ffff050b2812 */ /* 0x000fd600078ec0ff */
[----:B------:R-:W-:Y:S01]  /*1f90*/  @UP0 UMOV UR36, UR8 ;  /* 0x0000000800240c82 */ /* 0x000fe20008000000 */
[----:B-1----:R-:W-:Y:S05]  /*1fa0*/  @!P0 BRA `(.L_x_33) ;  /* 0x0000000000b88947 */ /* 0x002fea0003800000 */
[----:B------:R-:W4:Y:S01]  /*1fb0*/  LDC.64 R4, c[0x0][0xb18] ;  /* 0x0002c600ff047b82 */ /* 0x000f220000000a00 */
[----:B------:R-:W-:-:S07]  /*1fc0*/  ISETP.NE.AND P3, PT, R26, 0x1, PT ;  /* 0x000000011a00780c */ /* 0x000fce0003f65270 */
[----:B------:R-:W1:Y:S08]  /*1fd0*/  LDC.64 R6, c[0x0][0xb10] ;  /* 0x0002c400ff067b82 */ /* 0x000e700000000a00 */
[----:B------:R-:W2:Y:S08]  /*1fe0*/  LDC R16, c[0x0][0xb20] ;  /* 0x0002c800ff107b82 */ /* 0x000eb00000000800 */
[----:B------:R-:W3:Y:S01]  /*1ff0*/  LDC R18, c[0x0][0xb0c] ;  /* 0x0002c300ff127b82 */ /* 0x000ee20000000800 */
[----:B----4-:R-:W-:Y:S01]  /*2000*/  IMAD.HI.U32 R17, R0, R5, RZ ;  /* 0x0000000500117227 */ /* 0x010fe200078e00ff */
[----:B------:R-:W-:-:S03]  /*2010*/  ISETP.NE.AND P0, PT, R4, 0x1, PT ;  /* 0x000000010400780c */ /* 0x000fc60003f05270 */
[----:B------:R-:W-:-:S03]  /*2020*/  IMAD.HI.U32 R5, R11, R5, RZ ;  /* 0x000000050b057227 */ /* 0x000fc600078e00ff */
[----:B------:R-:W4:Y:S01]  /*2030*/  LDC.64 R2, c[0x0][0xb28] ;  /* 0x0002ca00ff027b82 */ /* 0x000f220000000a00 */
[----:B-1----:R-:W-:-:S04]  /*2040*/  IMAD.HI.U32 R20, R9, R6, RZ ;  /* 0x0000000609147227 */ /* 0x002fc800078e00ff */
[----:B------:R-:W-:Y:S01]  /*2050*/  IMAD.HI.U32 R22, R13, R6, RZ ;  /* 0x000000060d167227 */ /* 0x000fe200078e00ff */
[----:B------:R-:W-:Y:S02]  /*2060*/  SHF.R.U32.HI R20, RZ, R7, R20 ;  /* 0x00000007ff147219 */ /* 0x000fe40000011614 */
[-C--:B--2---:R-:W-:Y:S02]  /*2070*/  SHF.R.U32.HI R17, RZ, R16.reuse, R17 ;  /* 0x00000010ff117219 */ /* 0x084fe40000011611 */
[----:B------:R-:W-:Y:S02]  /*2080*/  SHF.R.U32.HI R16, RZ, R16, R5 ;  /* 0x00000010ff107219 */ /* 0x000fe40000011605 */
[----:B------:R-:W-:Y:S02]  /*2090*/  SEL R17, R0, R17, !P0 ;  /* 0x0000001100117207 */ /* 0x000fe40004000000 */
[----:B------:R-:W-:Y:S02]  /*20a0*/  SHF.R.U32.HI R22, RZ, R7, R22 ;  /* 0x00000007ff167219 */ /* 0x000fe40000011616 */
[----:B---3--:R-:W-:-:S02]  /*20b0*/  ISETP.NE.AND P1, PT, R18, 0x1, PT ;  /* 0x000000011200780c */ /* 0x008fc40003f25270 */
[----:B------:R-:W-:Y:S02]  /*20c0*/  SEL R5, R11, R16, !P0 ;  /* 0x000000100b057207 */ /* 0x000fe40004000000 */
[----:B------:R-:W-:Y:S02]  /*20d0*/  SEL R19, R9, R20, !P1 ;  /* 0x0000001409137207 */ /* 0x000fe40004800000 */
[----:B------:R-:W-:Y:S01]  /*20e0*/  SEL R7, R13, R22, !P1 ;  /* 0x000000160d077207 */ /* 0x000fe20004800000 */
[----:B----4-:R-:W-:-:S04]  /*20f0*/  IMAD.HI.U32 R20, R17, R2, RZ ;  /* 0x0000000211147227 */ /* 0x010fc800078e00ff */
[----:B------:R-:W-:Y:S01]  /*2100*/  IMAD.HI.U32 R6, R19, R2, RZ ;  /* 0x0000000213067227 */ /* 0x000fe200078e00ff */
[----:B------:R-:W-:-:S04]  /*2110*/  @P3 SHF.R.U32.HI R17, RZ, R3, R20 ;  /* 0x00000003ff113219 */ /* 0x000fc80000011614 */
        /* <DEDUP_REMOVED lines=8> */
[----:B------:R-:W-:-:S04]  /*21a0*/  @!P0 IMAD.HI.U32 R16, R7, R2, RZ ;  /* 0x0000000207108227 */ /* 0x000fc800078e00ff */
[----:B------:R-:W-:Y:S01]  /*21b0*/  IMAD.MOV R2, RZ, RZ, -R6 ;  /* 0x000000ffff027224 */ /* 0x000fe200078e0a06 */
[----:B------:R-:W-:-:S03]  /*21c0*/  @!P0 SHF.R.U32.HI R16, RZ, R3, R16 ;  /* 0x00000003ff108219 */ /* 0x000fc60000011610 */
[----:B------:R-:W-:Y:S01]  /*21d0*/  IMAD R2, R26, R2, R5 ;  /* 0x000000021a027224 */ /* 0x000fe200078e0205 */
[----:B------:R-:W-:Y:S02]  /*21e0*/  @!P0 SEL R3, R7, R16, !P3 ;  /* 0x0000001007038207 */ /* 0x000fe40005800000 */
[----:B------:R-:W-:-:S03]  /*21f0*/  IADD3 R16, PT, PT, -R5, RZ, RZ ;  /* 0x000000ff05107210 */ /* 0x000fc60007ffe1ff */
[--C-:B------:R-:W-:Y:S02]  /*2200*/  @!P0 IMAD.IADD R6, R6, 0x1, -R3.reuse ;  /* 0x0000000106068824 */ /* 0x100fe400078e0a03 */
[----:B------:R-:W-:Y:S01]  /*2210*/  @!P0 IMAD R3, R2, R19, R3 ;  /* 0x0000001302038224 */ /* 0x000fe200078e0203 */
[----:B------:R-:W-:Y:S01]  /*2220*/  IADD3 R2, PT, PT, -R7, RZ, RZ ;  /* 0x000000ff07027210 */ /* 0x000fe20007ffe1ff */
[----:B------:R-:W-:Y:S02]  /*2230*/  @!P0 IMAD R5, R26, R6, R7 ;  /* 0x000000061a058224 */ /* 0x000fe400078e0207 */
[----:B------:R-:W-:Y:S02]  /*2240*/  IMAD R11, R4, R16, R11 ;  /* 0x00000010040b7224 */ /* 0x000fe400078e020b */
[----:B------:R-:W-:Y:S02]  /*2250*/  @!P0 IMAD.MOV.U32 R7, RZ, RZ, R3 ;  /* 0x000000ffff078224 */ /* 0x000fe400078e0003 */
[----:B------:R-:W-:-:S02]  /*2260*/  IMAD R2, R18, R2, R13 ;  /* 0x0000000212027224 */ /* 0x000fc400078e020d */
[----:B------:R-:W-:Y:S02]  /*2270*/  IMAD R11, R5, R4, R11 ;  /* 0x00000004050b7224 */ /* 0x000fe400078e020b */
[----:B------:R-:W-:Y:S02]  /*2280*/  IMAD R13, R7, R18, R2 ;  /* 0x00000012070d7224 */ /* 0x000fe400078e0202 */
.L_x_33:
[----:B------:R-:W1:Y:S02]  /*2290*/  LDCU UR8, c[0x0][0xb30] ;  /* 0x00016600ff0877ac */ /* 0x000e640008000800 */
[----:B-1----:R-:W-:-:S09]  /*22a0*/  UISETP.NE.AND UP0, UPT, UR8, 0x1, UPT ;  /* 0x000000010800788c */ /* 0x002fd2000bf05270 */
[----:B------:R-:W-:Y:S05]  /*22b0*/  BRA.U UP0, `(.L_x_34) ;  /* 0x0000000100407547 */ /* 0x000fea000b800000 */
[----:B------:R-:W1:Y:S08]  /*22c0*/  LDC.64 R4, c[0x0][0xb10] ;  /* 0x0002c400ff047b82 */ /* 0x000e700000000a00 */
[----:B------:R-:W2:Y:S08]  /*22d0*/  LDC.64 R2, c[0x0][0xb18] ;  /* 0x0002c600ff027b82 */ /* 0x000eb00000000a00 */
[----:B------:R-:W3:Y:S08]  /*22e0*/  LDC R6, c[0x0][0xb20] ;  /* 0x0002c800ff067b82 */ /* 0x000ef00000000800 */
[----:B------:R-:W4:Y:S01]  /*22f0*/  LDC R16, c[0x0][0xb0c] ;  /* 0x0002c300ff107b82 */ /* 0x000f220000000800 */
[----:B-1----:R-:W-:-:S05]  /*2300*/  IMAD.HI.U32 R4, R13, R4, RZ ;  /* 0x000000040d047227 */ /* 0x002fca00078e00ff */
[----:B------:R-:W-:Y:S01]  /*2310*/  SHF.R.U32.HI R4, RZ, R5, R4 ;  /* 0x00000005ff047219 */ /* 0x000fe20000011604 */
[----:B--2---:R-:W-:Y:S01]  /*2320*/  IMAD.HI.U32 R3, R11, R3, RZ ;  /* 0x000000030b037227 */ /* 0x004fe200078e00ff */
[----:B------:R-:W-:-:S04]  /*2330*/  ISETP.NE.AND P0, PT, R2, 0x1, PT ;  /* 0x000000010200780c */ /* 0x000fc80003f05270 */
[----:B---3--:R-:W-:-:S04]  /*2340*/  SHF.R.U32.HI R6, RZ, R6, R3 ;  /* 0x00000006ff067219 */ /* 0x008fc80000011603 */
[----:B------:R-:W-:Y:S02]  /*2350*/  SEL R3, R11, R6, !P0 ;  /* 0x000000060b037207 */ /* 0x000fe40004000000 */
[----:B----4-:R-:W-:-:S04]  /*2360*/  ISETP.NE.AND P1, PT, R16, 0x1, PT ;  /* 0x000000011000780c */ /* 0x010fc80003f25270 */
[----:B------:R-:W-:-:S05]  /*2370*/  SEL R4, R13, R4, !P1 ;  /* 0x000000040d047207 */ /* 0x000fca0004800000 */
[----:B------:R-:W-:Y:S02]  /*2380*/  IMAD.IADD R5, R3, 0x1, -R4 ;  /* 0x0000000103057824 */ /* 0x000fe400078e0a04 */
[----:B------:R-:W-:Y:S02]  /*2390*/  IMAD.IADD R3, R4, 0x1, -R3 ;  /* 0x0000000104037824 */ /* 0x000fe400078e0a03 */
[----:B------:R-:W-:Y:S02]  /*23a0*/  IMAD R13, R5, R16, R13 ;  /* 0x00000010050d7224 */ /* 0x000fe400078e020d */
[----:B------:R-:W-:-:S07]  /*23b0*/  IMAD R11, R3, R2, R11 ;  /* 0x00000002030b7224 */ /* 0x000fce00078e020b */
.L_x_34:
[----:B------:R-:W-:Y:S01]  /*23c0*/  VIADD R14, R14, 0x1 ;  /* 0x000000010e0e7836 */ /* 0x000fe20000000000 */
[----:B------:R-:W-:Y:S01]  /*23d0*/  PLOP3.LUT P1, PT, PT, PT, PT, 0x80, 0x8 ;  /* 0x000000000008781c */ /* 0x000fe20003f2f070 */
[----:B------:R-:W-:Y:S02]  /*23e0*/  IMAD.IADD R21, R13, 0x1, R60 ;  /* 0x000000010d157824 */ /* 0x000fe400078e023c */
[----:B------:R-:W-:Y:S01]  /*23f0*/  IMAD.IADD R20, R11, 0x1, R58 ;  /* 0x000000010b147824 */ /* 0x000fe200078e023a */
[----:B------:R-:W-:-:S04]  /*2400*/  ISETP.NE.AND P0, PT, R14, 0x2, PT ;  /* 0x000000020e00780c */ /* 0x000fc80003f05270 */
[----:B------:R-:W-:Y:S02]  /*2410*/  SEL R3, RZ, 0x1, P0 ;  /* 0x00000001ff037807 */ /* 0x000fe40000000000 */
[----:B------:R-:W-:Y:S02]  /*2420*/  SEL R14, R14, RZ, P0 ;  /* 0x000000ff0e0e7207 */ /* 0x000fe40000000000 */
[----:B------:R-:W-:Y:S01]  /*2430*/  LOP3.LUT R12, R12, R3, RZ, 0x3c, !PT ;  /* 0x000000030c0c7212 */ /* 0x000fe200078e3cff */
[----:B------:R-:W-:Y:S06]  /*2440*/  @P2 BRA `(.L_x_35) ;  /* 0xfffffff000402947 */ /* 0x000fec000383ffff */
[----:B------:R-:W-:Y:S01]  /*2450*/  UIADD3 UR4, UPT, UPT, UR4, 0x20, URZ ;  /* 0x0000002004047890 */ /* 0x000fe2000fffe0ff */
[----:B------:R-:W-:-:S03]  /*2460*/  SHF.L.U32 R3, R15, 0x1f, RZ ;  /* 0x0000001f0f037819 */ /* 0x000fc600000006ff */
[----:B------:R-:W-:-:S09]  /*2470*/  ULEA UR5, UR6, UR4, 0x3 ;  /* 0x0000000406057291 */ /* 0x000fd2000f8e18ff */
[----:B------:R-:W1:Y:S02]  /*2480*/  SYNCS.PHASECHK.TRANS64.TRYWAIT P0, [UR5], R3 ;  /* 0x00000003ff0075a7 */ /* 0x000e640008001105 */
[----:B-1----:R-:W-:Y:S05]  /*2490*/  @!P0 BRA `(.L_x_36) ;  /* 0x0000005c00908947 */ /* 0x002fea0003800000 */
.L_x_136:
[----:B------:R-:W-:-:S04]  /*24a0*/  UIADD3 UR6, UPT, UPT, UR6, 0x1, URZ ;  /* 0x0000000106067890 */ /* 0x000fc8000fffe0ff */
[----:B------:R-:W-:-:S04]  /*24b0*/  UISETP.NE.AND UP0, UPT, UR6, 0x4, UPT ;  /* 0x000000040600788c */ /* 0x000fc8000bf05270 */
[----:B------:R-:W-:Y:S02]  /*24c0*/  USEL UR7, URZ, 0x1, UP0 ;  /* 0x00000001ff077887 */ /* 0x000fe40008000000 */
[----:B------:R-:W-:-:S04]  /*24d0*/  USEL UR6, UR6, URZ, UP0 ;  /* 0x000000ff06067287 */ /* 0x000fc80008000000 */
[----:B------:R-:W-:Y:S01]  /*24e0*/  ULEA UR5, UR6, UR4, 0x3 ;  /* 0x0000000406057291 */ /* 0x000fe2000f8e18ff */
[----:B------:R-:W-:-:S04]  /*24f0*/  LOP3.LUT R2, R15, UR7, RZ, 0x3c, !PT ;  /* 0x000000070f027c12 */ /* 0x000fc8000f8e3cff */
[----:B-1----:R-:W-:-:S04]  /*2500*/  SHF.L.U32 R3, R2, 0x1f, RZ ;  /* 0x0000001f02037819 */ /* 0x002fc800000006ff */
[----:B------:R-:W1:Y:S02]  /*2510*/  SYNCS.PHASECHK.TRANS64.TRYWAIT P0, [UR5], R3 ;  /* 0x00000003ff0075a7 */ /* 0x000e640008001105 */
[----:B-1----:R-:W-:Y:S05]  /*2520*/  @!P0 BRA `(.L_x_37) ;  /* 0x0000005c00848947 */ /* 0x002fea0003800000 */
.L_x_138:
        /* <DEDUP_REMOVED lines=9> */
.L_x_140:
[----:B------:R-:W-:-:S04]  /*25c0*/  UIADD3 UR6, UPT, UPT, UR6, 0x1, URZ ;  /* 0x0000000106067890 */ /* 0x000fc8000fffe0ff */
[----:B------:R-:W-:-:S04]  /*25d0*/  UISETP.NE.AND UP0, UPT, UR6, 0x4, UPT ;  /* 0x000000040600788c */ /* 0x000fc8000bf05270 */
[----:B------:R-:W-:Y:S02]  /*25e0*/  USEL UR5, URZ, 0x1, UP0 ;  /* 0x00000001ff057887 */ /* 0x000fe40008000000 */
[----:B------:R-:W-:-:S04]  /*25f0*/  USEL UR6, UR6, URZ, UP0 ;  /* 0x000000ff06067287 */ /* 0x000fc80008000000 */
[----:B------:R-:W-:Y:S01]  /*2600*/  ULEA UR6, UR6, UR4, 0x3 ;  /* 0x0000000406067291 */ /* 0x000fe2000f8e18ff */
[----:B-1----:R-:W-:-:S04]  /*2610*/  LOP3.LUT R3, R2, UR5, RZ, 0x3c, !PT ;  /* 0x0000000502037c12 */ /* 0x002fc8000f8e3cff */
[----:B------:R-:W-:Y:S01]  /*2620*/  SHF.L.U32 R3, R3, 0x1f, RZ ;  /* 0x0000001f03037819 */ /* 0x000fe200000006ff */
[----:B----4-:R-:W-:-:S07]  /*2630*/  IMAD.U32 R0, RZ, RZ, UR6 ;  /* 0x00000006ff007e24 */ /* 0x010fce000f8e00ff */
.L_x_39:
[----:B-1----:R1:W2:Y:S02]  /*2640*/  SYNCS.PHASECHK.TRANS64.TRYWAIT P0, [R0+URZ], R3 ;  /* 0x00000003000075a7 */ /* 0x0022a400080011ff */
[----:B--2---:R-:W-:Y:S05]  /*2650*/  @!P0 NANOSLEEP.SYNCS 0x989680 ;  /* 0x009896800000895d */ /* 0x004fea0003900000 */
[----:B------:R-:W2:Y:S02]  /*2660*/  @!P0 SYNCS.PHASECHK.TRANS64 P0, [R0+URZ], R3 ;  /* 0x00000003000085a7 */ /* 0x000ea400080010ff */
[----:B--2---:R-:W-:Y:S05]  /*2670*/  @P0 EXIT ;  /* 0x000000000000094d */ /* 0x004fea0003800000 */
[----:B------:R-:W-:Y:S05]  /*2680*/  BRA `(.L_x_39) ;  /* 0xfffffffc00ec7947 */ /* 0x000fea000383ffff */
.L_x_17:
[----:B------:R-:W-:-:S04]  /*2690*/  UISETP.NE.AND UP1, UPT, UR37, URZ, UPT ;  /* 0x000000ff2500728c */ /* 0x000fc8000bf25270 */
[----:B------:R-:W-:-:S09]  /*26a0*/  UISETP.NE.OR UP1, UPT, UR8, 0x1, UP1 ;  /* 0x000000010800788c */ /* 0x000fd20008f25670 */
[----:B------:R-:W-:Y:S05]  /*26b0*/  BRA.U UP1, `(.L_x_40) ;  /* 0x0000000501487547 */ /* 0x000fea000b800000 */
[----:B------:R-:W-:Y:S01]  /*26c0*/  ISETP.NE.AND P2, PT, R2, RZ, PT ;  /* 0x000000ff0200720c */ /* 0x000fe20003f45270 */
[----:B------:R-:W-:Y:S01]  /*26d0*/  IMAD.MOV.U32 R12, RZ, RZ, 0x1 ;  /* 0x00000001ff0c7424 */ /* 0x000fe200078e00ff */
[----:B------:R-:W-:Y:S02]  /*26e0*/  CS2R R10, SRZ ;  /* 0x00000000000a7805 */ /* 0x000fe4000001ff00 */
[----:B------:R-:W-:Y:S01]  /*26f0*/  CS2R R8, SRZ ;  /* 0x0000000000087805 */ /* 0x000fe2000001ff00 */
[----:B------:R-:W-:Y:S01]  /*2700*/  UMOV UR4, 0x400 ;  /* 0x0000040000047882 */ /* 0x000fe20000000000 */
[----:B------:R-:W-:Y:S01]  /*2710*/  UMOV UR6, URZ ;  /* 0x000000ff00067c82 */ /* 0x000fe20008000000 */
[----:B------:R-:W-:-:S12]  /*2720*/  ULEA UR37, UR37, UR4, 0x18 ;  /* 0x0000000425257291 */ /* 0x000fd8000f8ec0ff */
.L_x_44:
[----:B------:R-:W-:Y:S02]  /*2730*/  LEA R0, R8, UR37, 0x3 ;  /* 0x0000002508007c11 */ /* 0x000fe4000f8e18ff */
[----:B------:R-:W-:-:S03]  /*2740*/  SHF.L.U32 R5, R9, 0x1f, RZ ;  /* 0x0000001f09057819 */ /* 0x000fc600000006ff */
[----:B------:R-:W-:Y:S01]  /*2750*/  VIADD R4, R0, 0x100 ;  /* 0x0000010000047836 */ /* 0x000fe20000000000 */
[----:B------:R-:W1:Y:S02]  /*2760*/  SYNCS.PHASECHK.TRANS64.TRYWAIT P0, [R0+URZ+0xf0], R5 ;  /* 0x0000f005000075a7 */ /* 0x000e6400080011ff */
[----:B-1----:R-:W-:Y:S05]  /*2770*/  @!P0 BRA `(.L_x_41) ;  /* 0x0000005c00208947 */ /* 0x002fea0003800000 */
.L_x_141:
[----:B------:R-:W-:Y:S01]  /*2780*/  ULEA UR5, UR6, UR37, 0x3 ;  /* 0x0000002506057291 */ /* 0x000fe2000f8e18ff */
[----:B------:R-:W-:Y:S02]  /*2790*/  PRMT R4, RZ, 0x654, R4 ;  /* 0x00000654ff047816 */ /* 0x000fe40000000004 */
[----:B-1----:R-:W-:Y:S01]  /*27a0*/  SHF.L.U32 R5, R12, 0x1f, RZ ;  /* 0x0000001f0c057819 */ /* 0x002fe200000006ff */
[----:B------:R-:W-:Y:S01]  /*27b0*/  UIADD3 UR4, UPT, UPT, UR5, 0x90, URZ ;  /* 0x0000009005047890 */ /* 0x000fe2000fffe0ff */
[----:B------:R1:W-:Y:S05]  /*27c0*/  SYNCS.ARRIVE.TRANS64.RED.A1T0 RZ, [R4+URZ], RZ ;  /* 0x000000ff04ff79a7 */ /* 0x0003ea00081004ff */
[----:B------:R-:W-:Y:S01]  /*27d0*/  IMAD.U32 R7, RZ, RZ, UR4 ;  /* 0x00000004ff077e24 */ /* 0x000fe2000f8e00ff */
[----:B------:R-:W2:Y:S04]  /*27e0*/  SYNCS.PHASECHK.TRANS64.TRYWAIT P0, [UR5+0xa0], R5 ;  /* 0x0000a005ff0075a7 */ /* 0x000ea80008001105 */
[----:B------:R-:W-:Y:S01]  /*27f0*/  PRMT R6, R2, 0x654, R7 ;  /* 0x0000065402067816 */ /* 0x000fe20000000007 */
[----:B-1----:R-:W-:Y:S01]  /*2800*/  @!P2 IMAD.MOV.U32 R4, RZ, RZ, 0x10 ;  /* 0x00000010ff04a424 */ /* 0x002fe200078e00ff */
[----:B--2---:R-:W-:Y:S06]  /*2810*/  @!P0 BRA `(.L_x_42) ;  /* 0x0000005c000c8947 */ /* 0x004fec0003800000 */
.L_x_143:
[----:B------:R-:W-:Y:S01]  /*2820*/  ULEA UR4, UR6, UR37, 0x4 ;  /* 0x0000002506047291 */ /* 0x000fe2000f8e20ff */
[----:B------:R-:W-:Y:S01]  /*2830*/  SEL R3, R6, R3, !P2 ;  /* 0x0000000306037207 */ /* 0x000fe20005000000 */
[----:B------:R-:W-:Y:S01]  /*2840*/  UIADD3 UR5, UPT, UPT, UR5, 0x90, URZ ;  /* 0x0000009005057890 */ /* 0x000fe2000fffe0ff */
[----:B-1----:R-:W-:Y:S01]  /*2850*/  LEA R0, R11, UR37, 0x3 ;  /* 0x000000250b007c11 */ /* 0x002fe2000f8e18ff */
[----:B------:R-:W-:Y:S01]  /*2860*/  UIADD3 UR4, UPT, UPT, UR4, 0x120, URZ ;  /* 0x0000012004047890 */ /* 0x000fe2000fffe0ff */
[----:B------:R-:W-:Y:S01]  /*2870*/  SHF.L.U32 R5, R10, 0x1f, RZ ;  /* 0x0000001f0a057819 */ /* 0x000fe200000006ff */
[----:B------:R1:W-:Y:S01]  /*2880*/  @!P2 SYNCS.ARRIVE.TRANS64.RED RZ, [R3+URZ], R4 ;  /* 0x0000000403ffa9a7 */ /* 0x0003e200080004ff */
[----:B------:R-:W-:Y:S01]  /*2890*/  UIADD3 UR6, UPT, UPT, UR6, 0x1, URZ ;  /* 0x0000000106067890 */ /* 0x000fe2000fffe0ff */
[----:B------:R-:W-:-:S03]  /*28a0*/  VIADD R8, R8, 0x1 ;  /* 0x0000000108087836 */ /* 0x000fc60000000000 */
[----:B------:R-:W-:Y:S02]  /*28b0*/  UISETP.NE.AND UP0, UPT, UR6, 0x2, UPT ;  /* 0x000000020600788c */ /* 0x000fe4000bf05270 */
[----:B------:R-:W-:Y:S06]  /*28c0*/  UGETNEXTWORKID.BROADCAST [UR4], [UR5] ;  /* 0x00000000040073ca */ /* 0x000fec0008000100 */
[----:B------:R-:W-:Y:S01]  /*28d0*/  USEL UR4, URZ, 0x1, UP0 ;  /* 0x00000001ff047887 */ /* 0x000fe20008000000 */
[----:B------:R-:W-:Y:S01]  /*28e0*/  ISETP.NE.AND P0, PT, R8, 0x2, PT ;  /* 0x000000020800780c */ /* 0x000fe20003f05270 */
[----:B------:R-:W-:Y:S01]  /*28f0*/  USEL UR6, UR6, URZ, UP0 ;  /* 0x000000ff06067287 */ /* 0x000fe20008000000 */
[----:B------:R-:W2:Y:S03]  /*2900*/  SYNCS.PHASECHK.TRANS64.TRYWAIT P1, [R0+URZ+0x90], R5 ;  /* 0x00009005000075a7 */ /* 0x000ea600080211ff */
[----:B------:R-:W-:Y:S01]  /*2910*/  LOP3.LUT R12, R12, UR4, RZ, 0x3c, !PT ;  /* 0x000000040c0c7c12 */ /* 0x000fe2000f8e3cff */
[----:B-12---:R-:W-:Y:S07]  /*2920*/  @!P1 BRA `(.L_x_43) ;  /* 0x0000005800e09947 */ /* 0x006fee0003800000 */
.L_x_144:
[C---:B------:R-:W-:Y:S01]  /*2930*/  LEA R4, R11.reuse, UR37, 0x4 ;  /* 0x000000250b047c11 */ /* 0x040fe2000f8e20ff */
[----:B-1----:R-:W-:Y:S01]  /*2940*/  VIADD R0, R0, 0xa0 ;  /* 0x000000a000007836 */ /* 0x002fe20000000000 */
[----:B------:R-:W-:Y:S01]  /*2950*/  SEL R8, R8, RZ, P0 ;  /* 0x000000ff08087207 */ /* 0x000fe20000000000 */
[----:B------:R-:W-:-:S03]  /*2960*/  VIADD R11, R11, 0x1 ;  /* 0x000000010b0b7836 */ /* 0x000fc60000000000 */
[----:B------:R-:W1:Y:S01]  /*2970*/  LDS.128 R4, [R4+0x120] ;  /* 0x0001200004047984 */ /* 0x000e620000000c00 */
[----:B------:R-:W-:Y:S02]  /*2980*/  PRMT R0, RZ, 0x654, R0 ;  /* 0x00000654ff007816 */ /* 0x000fe40000000000 */
[C---:B------:R-:W-:Y:S01]  /*2990*/  ISETP.NE.AND P1, PT, R11.reuse, 0x2, PT ;  /* 0x000000020b00780c */ /* 0x040fe20003f25270 */
[----:B------:R-:W-:Y:S01]  /*29a0*/  @!PT LDS RZ, [RZ] ;  /* 0x00000000fffff984 */ /* 0x000fe20000000800 */
[----:B------:R-:W-:Y:S01]  /*29b0*/  @!PT LDS RZ, [RZ] ;  /* 0x00000000fffff984 */ /* 0x000fe20000000800 */
[----:B------:R-:W-:Y:S01]  /*29c0*/  @!PT LDS RZ, [RZ] ;  /* 0x00000000fffff984 */ /* 0x000fe20000000800 */
[----:B------:R-:W-:Y:S01]  /*29d0*/  @!PT LDS RZ, [RZ] ;  /* 0x00000000fffff984 */ /* 0x000fe20000000800 */
[----:B------:R2:W-:Y:S06]  /*29e0*/  MEMBAR.ALL.CTA ;  /* 0x0000000000007992 */ /* 0x0005ec0000008000 */
[----:B--2---:R-:W2:Y:S01]  /*29f0*/  FENCE.VIEW.ASYNC.S ;  /* 0x00000000000073c6 */ /* 0x004ea20000000000 */
[----:B------:R-:W-:Y:S01]  /*2a00*/  SEL R11, R11, RZ, P1 ;  /* 0x000000ff0b0b7207 */ /* 0x000fe20000800000 */
[----:B--2---:R2:W-:Y:S01]  /*2a10*/  SYNCS.ARRIVE.TRANS64.RED.A1T0 RZ, [R0+URZ], RZ ;  /* 0x000000ff00ff79a7 */ /* 0x0045e200081004ff */
[----:B-1----:R-:W-:-:S02]  /*2a20*/  LOP3.LUT P3, RZ, R6, 0x1, RZ, 0xc0, !PT ;  /* 0x0000000106ff7812 */ /* 0x002fc4000786c0ff */
[----:B------:R-:W-:-:S04]  /*2a30*/  SEL R5, RZ, 0x1, P1 ;  /* 0x00000001ff057807 */ /* 0x000fc80000800000 */
[----:B------:R-:W-:Y:S02]  /*2a40*/  LOP3.LUT R10, R10, R5, RZ, 0x3c, !PT ;  /* 0x000000050a0a7212 */ /* 0x000fe400078e3cff */
[----:B--2---:R-:W-:-:S04]  /*2a50*/  SEL R0, RZ, 0x1, P0 ;  /* 0x00000001ff007807 */ /* 0x004fc80000000000 */
[----:B------:R-:W-:Y:S01]  /*2a60*/  LOP3.LUT R9, R9, R0, RZ, 0x3c, !PT ;  /* 0x0000000009097212 */ /* 0x000fe200078e3cff */
[----:B------:R-:W-:Y:S06]  /*2a70*/  @P3 BRA `(.L_x_44) ;  /* 0xfffffffc002c3947 */ /* 0x000fec000383ffff */
[----:B------:R-:W-:Y:S01]  /*2a80*/  ULEA UR5, UR6, UR37, 0x3 ;  /* 0x0000002506057291 */ /* 0x000fe2000f8e18ff */
[----:B------:R-:W-:-:S08]  /*2a90*/  SHF.L.U32 R3, R12, 0x1f, RZ ;  /* 0x0000001f0c037819 */ /* 0x000fd000000006ff */
[----:B------:R-:W1:Y:S02]  /*2aa0*/  SYNCS.PHASECHK.TRANS64 P0, [UR5+0xa0], R3 ;  /* 0x0000a003ff0075a7 */ /* 0x000e640008001005 */
[----:B-1----:R-:W-:Y:S05]  /*2ab0*/  @P0 BRA `(.L_x_45) ;  /* 0x0000000000080947 */ /* 0x002fea0003800000 */
[----:B------:R-:W1:Y:S02]  /*2ac0*/  SYNCS.PHASECHK.TRANS64.TRYWAIT P0, [UR5+0xa0], R3 ;  /* 0x0000a003ff0075a7 */ /* 0x000e640008001105 */
[----:B-1----:R-:W-:Y:S05]  /*2ad0*/  @!P0 BRA `(.L_x_46) ;  /* 0x0000005800888947 */ /* 0x002fea0003800000 */
.L_x_45:
[----:B------:R-:W-:-:S04]  /*2ae0*/  UIADD3 UR4, UPT, UPT, UR6, 0x1, URZ ;  /* 0x0000000106047890 */ /* 0x000fc8000fffe0ff */
[----:B------:R-:W-:-:S04]  /*2af0*/  UISETP.NE.AND UP0, UPT, UR4, 0x2, UPT ;  /* 0x000000020400788c */ /* 0x000fc8000bf05270 */
[----:B------:R-:W-:Y:S02]  /*2b00*/  USEL UR7, URZ, 0x1, UP0 ;  /* 0x00000001ff077887 */ /* 0x000fe40008000000 */
[----:B------:R-:W-:-:S04]  /*2b10*/  USEL UR4, UR4, URZ, UP0 ;  /* 0x000000ff04047287 */ /* 0x000fc80008000000 */
[----:B------:R-:W-:Y:S01]  /*2b20*/  ULEA UR4, UR4, UR37, 0x3 ;  /* 0x0000002504047291 */ /* 0x000fe2000f8e18ff */
[----:B-1----:R-:W-:-:S04]  /*2b30*/  LOP3.LUT R3, R12, UR7, RZ, 0x3c, !PT ;  /* 0x000000070c037c12 */ /* 0x002fc8000f8e3cff */
[----:B------:R-:W-:-:S04]  /*2b40*/  SHF.L.U32 R0, R3, 0x1f, RZ ;  /* 0x0000001f03007819 */ /* 0x000fc800000006ff */
[----:B------:R-:W1:Y:S02]  /*2b50*/  SYNCS.PHASECHK.TRANS64 P0, [UR4+0xa0], R0 ;  /* 0x0000a000ff0075a7 */ /* 0x000e640008001004 */
[----:B-1----:R-:W-:Y:S05]  /*2b60*/  @P0 EXIT ;  /* 0x000000000000094d */ /* 0x002fea0003800000 */
[----:B------:R-:W-:Y:S02]  /*2b70*/  SHF.L.U32 R3, R3, 0x1f, RZ ;  /* 0x0000001f03037819 */ /* 0x000fe400000006ff */
[----:B------:R-:W-:-:S07]  /*2b80*/  MOV R0, UR4 ;  /* 0x0000000400007c02 */ /* 0x000fce0008000f00 */
.L_x_47:
[----:B-1----:R1:W2:Y:S02]  /*2b90*/  SYNCS.PHASECHK.TRANS64.TRYWAIT P0, [R0+URZ+0xa0], R3 ;  /* 0x0000a003000075a7 */ /* 0x0022a400080011ff */
[----:B--2---:R-:W-:Y:S05]  /*2ba0*/  @!P0 NANOSLEEP.SYNCS 0x989680 ;  /* 0x009896800000895d */ /* 0x004fea0003900000 */
[----:B------:R-:W2:Y:S02]  /*2bb0*/  @!P0 SYNCS.PHASECHK.TRANS64 P0, [R0+URZ+0xa0], R3 ;  /* 0x0000a003000085a7 */ /* 0x000ea400080010ff */
[----:B--2---:R-:W-:Y:S05]  /*2bc0*/  @P0 EXIT ;  /* 0x000000000000094d */ /* 0x004fea0003800000 */
[----:B------:R-:W-:Y:S05]  /*2bd0*/  BRA `(.L_x_47) ;  /* 0xfffffffc00ec7947 */ /* 0x000fea000383ffff */
.L_x_40:
[----:B------:R-:W-:-:S09]  /*2be0*/  UISETP.NE.AND UP1, UPT, UR8, URZ, UPT ;  /* 0x000000ff0800728c */ /* 0x000fd2000bf25270 */
[----:B------:R-:W-:Y:S05]  /*2bf0*/  BRA.U UP1, `(.L_x_48) ;  /* 0x00000011013c7547 */ /* 0x000fea000b800000 */
[----:B------:R-:W-:Y:S01]  /*2c00*/  UMOV UR4, 0x40 ;  /* 0x0000004000047882 */ /* 0x000fe20000000000 */
[----:B------:R-:W-:Y:S01]  /*2c10*/  NOP ;  /* 0x0000000000007918 */ /* 0x000fe20000000000 */
[----:B------:R-:W-:Y:S01]  /*2c20*/  ULEA UR4, UR37, UR4, 0x18 ;  /* 0x0000000425047291 */ /* 0x000fe2000f8ec0ff */
[----:B------:R-:W-:Y:S02]  /*2c30*/  UMOV UR5, 0x400 ;  /* 0x0000040000057882 */ /* 0x000fe40000000000 */
[----:B------:R-:W-:-:S06]  /*2c40*/  ULEA UR37, UR37, UR5, 0x18 ;  /* 0x0000000525257291 */ /* 0x000fcc000f8ec0ff */
[----:B------:R-:W1:Y:S02]  /*2c50*/  LDS.U8 R0, [UR4+0x1c] ;  /* 0x00001c04ff007984 */ /* 0x000e640008000000 */
[----:B-1----:R-:W-:-:S13]  /*2c60*/  ISETP.NE.AND P0, PT, R0, RZ, PT ;  /* 0x000000ff0000720c */ /* 0x002fda0003f05270 */
[----:B------:R-:W-:Y:S05]  /*2c70*/  @P0 BRA `(.L_x_49) ;  /* 0x0000000000580947 */ /* 0x000fea0003800000 */
[----:B------:R-:W-:-:S13]  /*2c80*/  ELECT P0, URZ, PT ;  /* 0x0000000000ff782f */ /* 0x000fda0003800000 */
[----:B------:R-:W-:Y:S05]  /*2c90*/  @!P0 BRA `(.L_x_50) ;  /* 0x0000000000608947 */ /* 0x000fea0003800000 */
[----:B------:R-:W-:Y:S01]  /*2ca0*/  UMOV UR5, 0x10 ;  /* 0x0000001000057882 */ /* 0x000fe20000000000 */
[----:B------:R-:W-:Y:S01]  /*2cb0*/  HFMA2 R0, -RZ, RZ, 0, 5.9604644775390625e-08 ;  /* 0x00000001ff007431 */ /* 0x000fe200000001ff */
[----:B------:R-:W-:-:S03]  /*2cc0*/  MOV R2, 0xffff ;  /* 0x0000ffff00027802 */ /* 0x000fc60000000f00 */
[----:B------:R-:W-:Y:S04]  /*2cd0*/  DEPBAR.LE SB1, 0x36 ;  /* 0x00009d800000791a */ /* 0x000fe80000000000 */
[----:B------:R-:W1:Y:S02]  /*2ce0*/  UTCATOMSWS.FIND_AND_SET.ALIGN UP0, UR5, UR5 ;  /* 0x00000005000575e3 */ /* 0x000e640008000800 */
[----:B-1----:R-:W-:Y:S01]  /*2cf0*/  MOV R3, UR5 ;  /* 0x0000000500037c02 */ /* 0x002fe20008000f00 */
[----:B------:R-:W-:Y:S06]  /*2d00*/  BRA.U UP0, `(.L_x_51) ;  /* 0x0000000100187547 */ /* 0x000fec000b800000 */
.L_x_52:
[----:B------:R-:W-:Y:S05]  /*2d10*/  NANOSLEEP 0x64 ;  /* 0x000000640000795d */ /* 0x000fea0003800000 */
[----:B------:R-:W-:-:S05]  /*2d20*/  UMOV UR5, 0x10 ;  /* 0x0000001000057882 */ /* 0x000fca0000000000 */
[----:B------:R-:W-:Y:S04]  /*2d30*/  DEPBAR.LE SB1, 0x36 ;  /* 0x00009d800000791a */ /* 0x000fe80000000000 */
[----:B------:R-:W1:Y:S02]  /*2d40*/  UTCATOMSWS.FIND_AND_SET.ALIGN UP0, UR5, UR5 ;  /* 0x00000005000575e3 */ /* 0x000e640008000800 */
[----:B-1----:R-:W-:Y:S01]  /*2d50*/  MOV R3, UR5 ;  /* 0x0000000500037c02 */ /* 0x002fe20008000f00 */
[----:B------:R-:W-:Y:S05]  /*2d60*/  BRA.U !UP0, `(.L_x_52) ;  /* 0xfffffffd08e87547 */ /* 0x000fea000b83ffff */
.L_x_51:
[-C--:B------:R-:W-:Y:S02]  /*2d70*/  SHF.L.U32 R2, R2, R3.reuse, RZ ;  /* 0x0000000302027219 */ /* 0x080fe400000006ff */
[----:B------:R-:W-:Y:S01]  /*2d80*/  SHF.L.U32 R0, R0, R3, RZ ;  /* 0x0000000300007219 */ /* 0x000fe200000006ff */
[----:B------:R-:W-:Y:S02]  /*2d90*/  IMAD.SHL.U32 R3, R3, 0x20, RZ ;  /* 0x0000002003037824 */ /* 0x000fe400078e00ff */
[----:B------:R1:W-:Y:S04]  /*2da0*/  ATOMS.OR RZ, [UR4+0x14], R2 ;  /* 0x00001402ffff798c */ /* 0x0003e8000b000004 */
[----:B------:R1:W-:Y:S04]  /*2db0*/  ATOMS.OR RZ, [UR4+0x18], R0 ;  /* 0x00001800ffff798c */ /* 0x0003e8000b000004 */
[----:B------:R1:W-:Y:S01]  /*2dc0*/  STS [UR37+0x140], R3 ;  /* 0x00014003ff007988 */ /* 0x0003e20008000825 */
[----:B------:R-:W-:Y:S05]  /*2dd0*/  BRA `(.L_x_50) ;  /* 0x0000000000107947 */ /* 0x000fea0003800000 */
.L_x_49:
[----:B------:R-:W-:Y:S02]  /*2de0*/  MOV R0, 0xffffffff ;  /* 0xffffffff00007802 */ /* 0x000fe40000000f00 */
[----:B------:R-:W-:-:S03]  /*2df0*/  MOV R2, 0x2e20 ;  /* 0x00002e2000027802 */ /* 0x000fc60000000f00 */
[----:B------:R1:W-:Y:S04]  /*2e00*/  STS [UR37+0x140], R0 ;  /* 0x00014000ff007988 */ /* 0x0003e80008000825 */
[----:B-1-3-5:R-:W-:Y:S05]  /*2e10*/  CALL.REL.NOINC `($__internal_1_$__cuda_sm10x_tcgen05_guardrail_trap_phase_invalid_during_alloc) ;  /* 0x0000005c00d07944 */ /* 0x02afea0003c00000 */
.L_x_50:
[----:B------:R-:W-:Y:S05]  /*2e20*/  WARPSYNC.ALL ;  /* 0x0000000000007948 */ /* 0x000fea0003800000 */
[----:B------:R-:W2:Y:S01]  /*2e30*/  S2UR UR5, SR_CgaCtaId ;  /* 0x00000000000579c3 */ /* 0x000ea20000008800 */
[----:B------:R-:W-:Y:S01]  /*2e40*/  UMOV UR4, 0x400 ;  /* 0x0000040000047882 */ /* 0x000fe20000000000 */
[----:B------:R-:W-:-:S06]  /*2e50*/  NOP ;  /* 0x0000000000007918 */ /* 0x000fcc0000000000 */
[----:B------:R-:W-:Y:S06]  /*2e60*/  BAR.ARV 0x6, 0xa0 ;  /* 0x0182800000007b1d */ /* 0x000fec0000002000 */
[----:B------:R-:W4:Y:S01]  /*2e70*/  LDCU UR7, c[0x0][0x38c] ;  /* 0x00007180ff0777ac */ /* 0x000f220008000800 */
[----:B------:R-:W-:Y:S01]  /*2e80*/  IMAD.MOV.U32 R11, RZ, RZ, 0x1 ;  /* 0x00000001ff0b7424 */ /* 0x000fe200078e00ff */
[----:B------:R-:W-:Y:S01]  /*2e90*/  CS2R R8, SRZ ;  /* 0x0000000000087805 */ /* 0x000fe2000001ff00 */
[----:B------:R-:W-:Y:S01]  /*2ea0*/  IMAD.MOV.U32 R10, RZ, RZ, RZ ;  /* 0x000000ffff0a7224 */ /* 0x000fe200078e00ff */
[----:B------:R-:W3:Y:S01]  /*2eb0*/  LDCU UR6, c[0x0][0x38c] ;  /* 0x00007180ff0677ac */ /* 0x000ee20008000800 */
[----:B------:R-:W-:Y:S01]  /*2ec0*/  UMOV UR15, URZ ;  /* 0x000000ff000f7c82 */ /* 0x000fe20008000000 */
[----:B------:R-:W-:Y:S01]  /*2ed0*/  UMOV UR14, URZ ;  /* 0x000000ff000e7c82 */ /* 0x000fe20008000000 */
[----:B--2---:R-:W-:Y:S01]  /*2ee0*/  ULEA UR5, UR5, UR4, 0x18 ;  /* 0x0000000405057291 */ /* 0x004fe2000f8ec0ff */
[----:B------:R-:W-:Y:S01]  /*2ef0*/  UMOV UR32, 0x0 ;  /* 0x0000000000207882 */ /* 0x000fe20000000000 */
[----:B------:R-:W-:-:S02]  /*2f00*/  UMOV UR33, 0x4200010 ;  /* 0x0420001000217882 */ /* 0x000fc40000000000 */
[----:B------:R-:W-:Y:S02]  /*2f10*/  UIADD3 UR9, UPT, UPT, UR5, 0x4400, URZ ;  /* 0x0000440005097890 */ /* 0x000fe4000fffe0ff */
[----:B------:R-:W-:Y:S02]  /*2f20*/  UIADD3 UR10, UPT, UPT, UR5, 0x14400, URZ ;  /* 0x00014400050a7890 */ /* 0x000fe4000fffe0ff */
[----:B----4-:R-:W-:Y:S01]  /*2f30*/  UIADD3 UR7, UPT, UPT, UR7, 0x7f, URZ ;  /* 0x0000007f07077890 */ /* 0x010fe2000fffe0ff */
[----:B-1----:R-:W1:Y:S01]  /*2f40*/  LDS R0, [UR5+0x140] ;  /* 0x00014005ff007984 */ /* 0x002e620008000800 */
[----:B------:R-:W-:Y:S02]  /*2f50*/  USHF.R.U32.HI UR9, URZ, 0x4, UR9 ;  /* 0x00000004ff097899 */ /* 0x000fe40008011609 */
[----:B------:R-:W-:Y:S02]  /*2f60*/  USHF.R.S32.HI UR4, URZ, 0x1f, UR7 ;  /* 0x0000001fff047899 */ /* 0x000fe40008011407 */
[----:B------:R-:W-:-:S02]  /*2f70*/  USHF.R.U32.HI UR10, URZ, 0x4, UR10 ;  /* 0x00000004ff0a7899 */ /* 0x000fc4000801160a */
[----:B------:R-:W-:Y:S02]  /*2f80*/  ULEA.HI UR4, UR4, UR7, URZ, 0x7 ;  /* 0x0000000704047291 */ /* 0x000fe4000f8f38ff */
[----:B------:R-:W-:Y:S02]  /*2f90*/  ULOP3.LUT UR9, UR9, 0x3fff, URZ, 0xc0, !UPT ;  /* 0x00003fff09097892 */ /* 0x000fe4000f8ec0ff */
[----:B------:R-:W-:Y:S02]  /*2fa0*/  USHF.R.S32.HI UR4, URZ, 0x7, UR4 ;  /* 0x00000007ff047899 */ /* 0x000fe40008011404 */
[----:B------:R-:W-:Y:S02]  /*2fb0*/  ULOP3.LUT UR10, UR10, 0x3fff, URZ, 0xc0, !UPT ;  /* 0x00003fff0a0a7892 */ /* 0x000fe4000f8ec0ff */
[----:B------:R-:W-:Y:S01]  /*2fc0*/  UISETP.LT.AND UP0, UPT, UR4, 0x1, UPT ;  /* 0x000000010400788c */ /* 0x000fe2000bf01270 */
[----:B------:R-:W-:Y:S01]  /*2fd0*/  UMOV UR30, 0x0 ;  /* 0x00000000001e7882 */ /* 0x000fe20000000000 */
[----:B------:R-:W-:-:S02]  /*2fe0*/  UMOV UR31, 0x4200010 ;  /* 0x04200010001f7882 */ /* 0x000fc40000000000 */
[----:B------:R-:W-:Y:S01]  /*2ff0*/  USEL UR8, UR4, 0x1, !UP0 ;  /* 0x0000000104087887 */ /* 0x000fe2000c000000 */
[----:B------:R-:W-:Y:S01]  /*3000*/  UMOV UR28, 0x0 ;  /* 0x00000000001c7882 */ /* 0x000fe20000000000 */
[----:B------:R-:W-:Y:S01]  /*3010*/  UMOV UR29, 0x4200010 ;  /* 0x04200010001d7882 */ /* 0x000fe20000000000 */
[----:B------:R-:W-:Y:S01]  /*3020*/  UMOV UR26, 0x0 ;  /* 0x00000000001a7882 */ /* 0x000fe20000000000 */
[----:B------:R-:W-:Y:S01]  /*3030*/  UMOV UR27, 0x4200010 ;  /* 0x04200010001b7882 */ /* 0x000fe20000000000 */
[----:B------:R-:W-:Y:S01]  /*3040*/  UMOV UR24, 0x0 ;  /* 0x0000000000187882 */ /* 0x000fe20000000000 */
[----:B------:R-:W-:Y:S01]  /*3050*/  UMOV UR25, 0x4200010 ;  /* 0x0420001000197882 */ /* 0x000fe20000000000 */
[----:B------:R-:W-:Y:S01]  /*3060*/  UMOV UR22, 0x0 ;  /* 0x0000000000167882 */ /* 0x000fe20000000000 */
[----:B------:R-:W-:Y:S01]  /*3070*/  UMOV UR23, 0x4200010 ;  /* 0x0420001000177882 */ /* 0x000fe20000000000 */
[----:B------:R-:W-:Y:S02]  /*3080*/  ULOP3.LUT UR9, UR9, 0x10000, URZ, 0xfc, !UPT ;  /* 0x0001000009097892 */ /* 0x000fe4000f8efcff */
[----:B------:R-:W-:-:S02]  /*3090*/  ULOP3.LUT UR10, UR10, 0x10000, URZ, 0xfc, !UPT ;  /* 0x000100000a0a7892 */ /* 0x000fc4000f8efcff */
[----:B------:R-:W-:Y:S02]  /*30a0*/  UIADD3 UR8, UPT, UPT, -UR8, URZ, URZ ;  /* 0x000000ff08087290 */ /* 0x000fe4000fffe1ff */
[----:B---3--:R-:W-:Y:S01]  /*30b0*/  UISETP.GE.AND UP3, UPT, UR6, 0x1, UPT ;  /* 0x000000010600788c */ /* 0x008fe2000bf66270 */
[----:B------:R-:W-:Y:S01]  /*30c0*/  UMOV UR20, 0x0 ;  /* 0x0000000000147882 */ /* 0x000fe20000000000 */
[----:B------:R-:W-:Y:S01]  /*30d0*/  UMOV UR21, 0x4200010 ;  /* 0x0420001000157882 */ /* 0x000fe20000000000 */
[----:B------:R-:W-:Y:S01]  /*30e0*/  UMOV UR18, 0x0 ;  /* 0x0000000000127882 */ /* 0x000fe20000000000 */
[----:B-1----:R-:W-:Y:S01]  /*30f0*/  R2UR UR16, R0 ;  /* 0x00000000001072ca */ /* 0x002fe200000e0000 */
[----:B------:R-:W-:-:S14]  /*3100*/  UMOV UR19, 0x4200010 ;  /* 0x0420001000137882 */ /* 0x000fdc0000000000 */
.L_x_59:
[----:B------:R-:W-:Y:S02]  /*3110*/  LEA R0, R10, UR5, 0x3 ;  /* 0x000000050a007c11 */ /* 0x000fe4000f8e18ff */
[----:B------:R-:W-:Y:S02]  /*3120*/  SHF.L.U32 R5, R9, 0x1f, RZ ;  /* 0x0000001f09057819 */ /* 0x000fe400000006ff */
[----:B------:R-:W-:Y:S01]  /*3130*/  PLOP3.LUT P0, PT, PT, PT, UP3, 0x80, 0x8 ;  /* 0x000000000008781c */ /* 0x000fe20003f0f038 */
[----:B------:R-:W-:Y:S01]  /*3140*/  VIADD R3, R0, 0xa0 ;  /* 0x000000a000037836 */ /* 0x000fe20000000000 */
[----:B-1----:R-:W1:Y:S02]  /*3150*/  SYNCS.PHASECHK.TRANS64.TRYWAIT P1, [R0+URZ+0x90], R5 ;  /* 0x00009005000075a7 */ /* 0x002e6400080211ff */
[----:B-1-3--:R-:W-:Y:S09]  /*3160*/  @!P1 BRA `(.L_x_53) ;  /* 0x0000005000fc9947 */ /* 0x00aff20003800000 */
.L_x_146:
[----:B------:R-:W-:Y:S01]  /*3170*/  LEA R4, R10, UR5, 0x4 ;  /* 0x000000050a047c11 */ /* 0x000fe2000f8e20ff */
[----:B------:R-:W-:Y:S01]  /*3180*/  @UP3 ULEA UR7, UR14, UR5, 0x3 ;  /* 0x000000050e073291 */ /* 0x000fe2000f8e18ff */
[----:B------:R-:W-:Y:S01]  /*3190*/  PLOP3.LUT P2, PT, PT, PT, PT, 0x80, 0x8 ;  /* 0x000000000008781c */ /* 0x000fe20003f4f070 */
[----:B------:R-:W-:Y:S01]  /*31a0*/  ULEA UR6, UR15, UR5, 0x3 ;  /* 0x000000050f067291 */ /* 0x000fe2000f8e18ff */
[----:B------:R-:W-:Y:S01]  /*31b0*/  PRMT R3, RZ, 0x654, R3 ;  /* 0x00000654ff037816 */ /* 0x000fe20000000003 */
[----:B------:R-:W-:Y:S01]  /*31c0*/  ULEA.HI UR11, UR15, UR15, URZ, 0x1 ;  /* 0x0000000f0f0b7291 */ /* 0x000fe2000f8f08ff */
[----:B-1----:R-:W1:Y:S01]  /*31d0*/  LDS.128 R4, [R4+0x120] ;  /* 0x0001200004047984 */ /* 0x002e620000000c00 */
[----:B------:R-:W-:Y:S02]  /*31e0*/  @P0 SHF.L.U32 R2, R8, 0x1f, RZ ;  /* 0x0000001f08020819 */ /* 0x000fe400000006ff */
[----:B------:R-:W-:Y:S01]  /*31f0*/  SHF.L.U32 R0, R11, 0x1f, RZ ;  /* 0x0000001f0b007819 */ /* 0x000fe200000006ff */
[----:B------:R-:W-:Y:S01]  /*3200*/  @!PT LDS RZ, [RZ] ;  /* 0x00000000fffff984 */ /* 0x000fe20000000800 */
[----:B------:R-:W-:Y:S01]  /*3210*/  @!PT LDS RZ, [RZ] ;  /* 0x00000000fffff984 */ /* 0x000fe20000000800 */
[----:B------:R-:W-:Y:S01]  /*3220*/  @!PT LDS RZ, [RZ] ;  /* 0x00000000fffff984 */ /* 0x000fe20000000800 */
[----:B------:R-:W-:Y:S01]  /*3230*/  @!PT LDS RZ, [RZ] ;  /* 0x00000000fffff984 */ /* 0x000fe20000000800 */
[----:B------:R2:W-:Y:S06]  /*3240*/  MEMBAR.ALL.CTA ;  /* 0x0000000000007992 */ /* 0x0005ec0000008000 */
[----:B--2---:R-:W2:Y:S02]  /*3250*/  FENCE.VIEW.ASYNC.S ;  /* 0x00000000000073c6 */ /* 0x004ea40000000000 */
[----:B--2---:R2:W-:Y:S01]  /*3260*/  SYNCS.ARRIVE.TRANS64.RED.A1T0 RZ, [R3+URZ], RZ ;  /* 0x000000ff03ff79a7 */ /* 0x0045e200081004ff */
[----:B------:R2:W3:Y:S01]  /*3270*/  @P0 SYNCS.PHASECHK.TRANS64.TRYWAIT P2, [UR7], R2 ;  /* 0x00000002ff0005a7 */ /* 0x0004e20008041107 */
[----:B------:R-:W-:-:S02]  /*3280*/  USHF.L.U32 UR7, UR11, 0x6, URZ ;  /* 0x000000060b077899 */ /* 0x000fc400080006ff */
[----:B------:R-:W-:Y:S01]  /*3290*/  ULOP3.LUT UR11, UR11, 0xffe, URZ, 0xc0, !UPT ;  /* 0x00000ffe0b0b7892 */ /* 0x000fe2000f8ec0ff */
[----:B-1----:R-:W-:Y:S01]  /*32a0*/  LOP3.LUT P1, RZ, R6, 0x1, RZ, 0xc0, !PT ;  /* 0x0000000106ff7812 */ /* 0x002fe2000782c0ff */
[----:B------:R-:W-:Y:S02]  /*32b0*/  ULOP3.LUT UR7, UR7, 0xffffff80, URZ, 0xc0, !UPT ;  /* 0xffffff8007077892 */ /* 0x000fe4000f8ec0ff */
[----:B------:R-:W-:Y:S02]  /*32c0*/  UIADD3 UR11, UPT, UPT, -UR11, UR15, URZ ;  /* 0x0000000f0b0b7290 */ /* 0x000fe4000fffe1ff */
[----:B------:R-:W-:-:S04]  /*32d0*/  UIADD3 UR7, UPT, UPT, UR16, UR7, URZ ;  /* 0x0000000710077290 */ /* 0x000fc8000fffe0ff */
[----:B------:R-:W-:Y:S01]  /*32e0*/  ULEA UR7, UR11, UR7, 0x14 ;  /* 0x000000070b077291 */ /* 0x000fe2000f8ea0ff */
[----:B------:R-:W1:Y:S02]  /*32f0*/  SYNCS.PHASECHK.TRANS64.TRYWAIT P0, [UR6+0xd0], R0 ;  /* 0x0000d000ff0075a7 */ /* 0x000e640008001106 */
[----:B-123--:R-:W-:Y:S09]  /*3300*/  @!P0 BRA `(.L_x_54) ;  /* 0x0000005000a88947 */ /* 0x00eff20003800000 */
.L_x_148:
[----:B------:R-:W-:Y:S01]  /*3310*/  IADD3 R10, PT, PT, R10, 0x1, RZ ;  /* 0x000000010a0a7810 */ /* 0x000fe20007ffe0ff */
[----:B------:R-:W-:Y:S06]  /*3320*/  BRA.U !UP3, `(.L_x_55) ;  /* 0x000000050b107547 */ /* 0x000fec000b800000 */
[----:B------:R-:W-:Y:S01]  /*3330*/  UPLOP3.LUT UP4, UPT, UPT, UPT, UPT, 0x40, 0x4 ;  /* 0x000000000004789c */ /* 0x000fe20003f8e870 */
[----:B------:R-:W-:Y:S01]  /*3340*/  UMOV UR13, UR8 ;  /* 0x00000008000d7c82 */ /* 0x000fe20008000000 */
[----:B------:R-:W-:Y:S01]  /*3350*/  UMOV UR12, UR4 ;  /* 0x00000004000c7c82 */ /* 0x000fe20008000000 */
[----:B------:R-:W-:-:S08]  /*3360*/  UMOV UR17, UR14 ;  /* 0x0000000e00117c82 */ /* 0x000fd00008000000 */
.L_x_58:
[----:B------:R-:W-:Y:S02]  /*3370*/  UIADD3 UR13, UPT, UPT, UR13, 0x1, URZ ;  /* 0x000000010d0d7890 */ /* 0x000fe4000fffe0ff */
[----:B--2---:R-:W-:Y:S02]  /*3380*/  ULEA UR11, UR17, UR5, 0x3 ;  /* 0x00000005110b7291 */ /* 0x004fe4000f8e18ff */
[----:B------:R-:W-:Y:S01]  /*3390*/  UISETP.NE.AND UP0, UPT, UR13, URZ, UPT ;  /* 0x000000ff0d00728c */ /* 0x000fe2000bf05270 */
[----:B---3--:R-:W-:Y:S10]  /*33a0*/  @P2 BRA `(.L_x_56) ;  /* 0x00000000000c2947 */ /* 0x008ff40003800000 */
[----:B-1----:R-:W-:Y:S04]  /*33b0*/  SHF.L.U32 R3, R8, 0x1f, RZ ;  /* 0x0000001f08037819 */ /* 0x002fe800000006ff */
[----:B------:R-:W1:Y:S02]  /*33c0*/  SYNCS.PHASECHK.TRANS64.TRYWAIT P0, [UR11], R3 ;  /* 0x00000003ff0075a7 */ /* 0x000e64000800110b */
[----:B-1----:R-:W-:Y:S05]  /*33d0*/  @!P0 BRA `(.L_x_57) ;  /* 0x00000050008c8947 */ /* 0x002fea0003800000 */
.L_x_56:
[----:B------:R-:W-:Y:S01]  /*33e0*/  UISETP.NE.AND UP1, UPT, UR12, 0x1, UPT ;  /* 0x000000010c00788c */ /* 0x000fe2000bf25270 */
[----:B------:R-:W-:Y:S01]  /*33f0*/  PLOP3.LUT P2, PT, PT, PT, PT, 0x80, 0x8 ;  /* 0x000000000008781c */ /* 0x000fe20003f4f070 */
[----:B------:R-:W-:Y:S02]  /*3400*/  UIADD3 UR14, UPT, UPT, UR17, 0x1, URZ ;  /* 0x00000001110e7890 */ /* 0x000fe4000fffe0ff */
[----:B------:R-:W-:Y:S02]  /*3410*/  ULEA UR64, UR17, UR10, 0xb ;  /* 0x0000000a11407291 */ /* 0x000fe4000f8e58ff */
[----:B------:R-:W-:Y:S01]  /*3420*/  UISETP.NE.AND UP2, UPT, UR14, 0x4, UPT ;  /* 0x000000040e00788c */ /* 0x000fe2000bf45270 */
[----:B------:R-:W-:Y:S01]  /*3430*/  PLOP3.LUT P0, PT, PT, PT, UP1, 0x80, 0x8 ;  /* 0x000000000008781c */ /* 0x000fe20003f0f018 */
[----:B------:R-:W-:Y:S02]  /*3440*/  ULEA UR62, UR17, UR9, 0xa ;  /* 0x00000009113e7291 */ /* 0x000fe4000f8e50ff */
[----:B------:R-:W-:Y:S02]  /*3450*/  USEL UR35, URZ, 0x1, UP2 ;  /* 0x00000001ff237887 */ /* 0x000fe40009000000 */
[----:B------:R-:W-:Y:S02]  /*3460*/  USEL UR14, UR14, URZ, UP2 ;  /* 0x000000ff0e0e7287 */ /* 0x000fe40009000000 */
[----:B------:R-:W-:Y:S02]  /*3470*/  UIADD3 UR60, UPT, UPT, UR64, 0x2, URZ ;  /* 0x00000002403c7890 */ /* 0x000fe4000fffe0ff */
[----:B------:R-:W-:Y:S01]  /*3480*/  @UP1 ULEA UR34, UR14, UR5, 0x3 ;  /* 0x000000050e221291 */ /* 0x000fe2000f8e18ff */
[----:B------:R-:W-:Y:S01]  /*3490*/  LOP3.LUT R8, R8, UR35, RZ, 0x3c, !PT ;  /* 0x0000002308087c12 */ /* 0x000fe2000f8e3cff */
[----:B------:R-:W-:Y:S02]  /*34a0*/  UIADD3 UR58, UPT, UPT, UR62, 0x2, URZ ;  /* 0x000000023e3a7890 */ /* 0x000fe4000fffe0ff */
[----:B------:R-:W-:Y:S01]  /*34b0*/  UIADD3 UR56, UPT, UPT, UR64, 0x4, URZ ;  /* 0x0000000440387890 */ /* 0x000fe2000fffe0ff */
[----:B-1----:R-:W-:Y:S01]  /*34c0*/  @P0 SHF.L.U32 R0, R8, 0x1f, RZ ;  /* 0x0000001f08000819 */ /* 0x002fe200000006ff */
[----:B------:R-:W-:Y:S02]  /*34d0*/  UIADD3 UR54, UPT, UPT, UR62, 0x4, URZ ;  /* 0x000000043e367890 */ /* 0x000fe4000fffe0ff */
[----:B------:R-:W-:Y:S01]  /*34e0*/  UIADD3 UR52, UPT, UPT, UR64, 0x6, URZ ;  /* 0x0000000640347890 */ /* 0x000fe2000fffe0ff */
[----:B------:R2:W3:Y:S01]  /*34f0*/  @P0 SYNCS.PHASECHK.TRANS64.TRYWAIT P2, [UR34], R0 ;  /* 0x00000000ff0005a7 */ /* 0x0004e20008041122 */
[----:B------:R-:W-:Y:S02]  /*3500*/  UIADD3 UR50, UPT, UPT, UR62, 0x6, URZ ;  /* 0x000000063e327890 */ /* 0x000fe4000fffe0ff */
        /* <DEDUP_REMOVED lines=9> */
[----:B------:R-:W-:Y:S01]  /*35a0*/  UIADD3 UR12, UPT, UPT, UR12, -0x1, URZ ;  /* 0xffffffff0c0c7890 */ /* 0x000fe2000fffe0ff */
[----:B------:R-:W-:Y:S01]  /*35b0*/  UMOV UR65, 0x40004040 ;  /* 0x4000404000417882 */ /* 0x000fe20000000000 */
[----:B------:R-:W-:Y:S01]  /*35c0*/  UMOV UR63, 0x40004040 ;  /* 0x40004040003f7882 */ /* 0x000fe20000000000 */
[----:B------:R-:W-:Y:S01]  /*35d0*/  UMOV UR61, 0x40004040 ;  /* 0x40004040003d7882 */ /* 0x000fe20000000000 */
[----:B------:R2:W-:Y:S01]  /*35e0*/  UTCHMMA gdesc[UR62], gdesc[UR64], tmem[UR7], tmem[UR32], idesc[UR33], UP4 ;  /* 0x00ff20403e0075ea */ /* 0x0005e2000a000007 */
[----:B------:R-:W-:Y:S01]  /*35f0*/  UPLOP3.LUT UP4, UPT, UPT, UPT, UPT, 0x80, 0x8 ;  /* 0x000000000008789c */ /* 0x000fe20003f8f070 */
[----:B------:R-:W-:Y:S01]  /*3600*/  UMOV UR59, 0x40004040 ;  /* 0x40004040003b7882 */ /* 0x000fe20000000000 */
[----:B------:R-:W-:Y:S01]  /*3610*/  UMOV UR57, 0x40004040 ;  /* 0x4000404000397882 */ /* 0x000fe20000000000 */
[----:B------:R2:W-:Y:S01]  /*3620*/  UTCHMMA gdesc[UR58], gdesc[UR60], tmem[UR7], tmem[UR30], idesc[UR31], UPT ;  /* 0x00ff1e3c3a0075ea */ /* 0x0005e2000b800007 */
        /* <DEDUP_REMOVED lines=14> */
[----:B------:R-:W-:Y:S01]  /*3710*/  UMOV UR35, 0x40004040 ;  /* 0x4000404000237882 */ /* 0x000fe20000000000 */
[----:B------:R2:W-:Y:S01]  /*3720*/  UTCHMMA gdesc[UR38], gdesc[UR40], tmem[UR7], tmem[UR20], idesc[UR21], UPT ;  /* 0x00ff1428260075ea */ /* 0x0005e2000b800007 */
[----:B------:R2:W-:Y:S01]  /*3730*/  UTCHMMA gdesc[UR34], gdesc[UR36], tmem[UR7], tmem[UR18], idesc[UR19], UPT ;  /* 0x00ff1224220075ea */ /* 0x0005e2000b800007 */
[----:B------:R2:W-:Y:S01]  /*3740*/  UTCBAR [UR11], URZ ;  /* 0x000000ff0b0073e9 */ /* 0x0005e200080000ff */
[----:B------:R-:W-:Y:S01]  /*3750*/  UMOV UR17, UR14 ;  /* 0x0000000e00117c82 */ /* 0x000fe20008000000 */
[----:B------:R-:W-:Y:S05]  /*3760*/  BRA.U UP0, `(.L_x_58) ;  /* 0xfffffffd00007547 */ /* 0x000fea000b83ffff */
.L_x_55:
[----:B------:R-:W-:Y:S01]  /*3770*/  UIADD3 UR15, UPT, UPT, UR15, 0x1, URZ ;  /* 0x000000010f0f7890 */ /* 0x000fe2000fffe0ff */
[C---:B------:R-:W-:Y:S01]  /*3780*/  ISETP.NE.AND P0, PT, R10.reuse, 0x2, PT ;  /* 0x000000020a00780c */ /* 0x040fe20003f05270 */
[----:B--2---:R-:W-:Y:S02]  /*3790*/  UIADD3 UR7, UPT, UPT, UR6, 0xb0, URZ ;  /* 0x000000b006077890 */ /* 0x004fe4000fffe0ff */
[----:B------:R-:W-:Y:S01]  /*37a0*/  UISETP.NE.AND UP0, UPT, UR15, 0x4, UPT ;  /* 0x000000040f00788c */ /* 0x000fe2000bf05270 */
[----:B-1----:R-:W-:Y:S02]  /*37b0*/  SEL R0, RZ, 0x1, P0 ;  /* 0x00000001ff007807 */ /* 0x002fe40000000000 */
[----:B------:R-:W-:Y:S01]  /*37c0*/  SEL R10, R10, RZ, P0 ;  /* 0x000000ff0a0a7207 */ /* 0x000fe20000000000 */
[----:B------:R-:W-:Y:S01]  /*37d0*/  USEL UR6, URZ, 0x1, UP0 ;  /* 0x00000001ff067887 */ /* 0x000fe20008000000 */
[----:B------:R-:W-:Y:S01]  /*37e0*/  LOP3.LUT R9, R9, R0, RZ, 0x3c, !PT ;  /* 0x0000000009097212 */ /* 0x000fe200078e3cff */
[----:B------:R-:W-:Y:S01]  /*37f0*/  USEL UR15, UR15, URZ, UP0 ;  /* 0x000000ff0f0f7287 */ /* 0x000fe20008000000 */
[----:B------:R1:W-:Y:S03]  /*3800*/  UTCBAR [UR7], URZ ;  /* 0x000000ff070073e9 */ /* 0x0003e600080000ff */
[----:B------:R-:W-:Y:S01]  /*3810*/  LOP3.LUT R11, R11, UR6, RZ, 0x3c, !PT ;  /* 0x000000060b0b7c12 */ /* 0x000fe2000f8e3cff */
[----:B------:R-:W-:Y:S07]  /*3820*/  @P1 BRA `(.L_x_59) ;  /* 0xfffffff800381947 */ /* 0x000fee000383ffff */
[----:B------:R-:W2:Y:S01]  /*3830*/  S2UR UR4, SR_CgaCtaId ;  /* 0x00000000000479c3 */ /* 0x000ea20000008800 */
[----:B------:R-:W-:Y:S01]  /*3840*/  ELECT P0, URZ, PT ;  /* 0x0000000000ff782f */ /* 0x000fe20003800000 */
[----:B------:R-:W-:Y:S01]  /*3850*/  IMAD.MOV.U32 R0, RZ, RZ, 0x1 ;  /* 0x00000001ff007424 */ /* 0x000fe200078e00ff */
[----:B------:R-:W-:Y:S01]  /*3860*/  UIADD3 UR5, UPT, UPT, UR5, 0xd0, URZ ;  /* 0x000000d005057890 */ /* 0x000fe2000fffe0ff */
[----:B------:R-:W-:Y:S01]  /*3870*/  SHF.L.U32 R3, R11, 0x1f, RZ ;  /* 0x0000001f0b037819 */ /* 0x000fe200000006ff */
[----:B------:R-:W-:-:S03]  /*3880*/  UMOV UR6, 0x40 ;  /* 0x0000004000067882 */ /* 0x000fc60000000000 */
[----:B------:R-:W-:Y:S01]  /*3890*/  UVIRTCOUNT.DEALLOC.SMPOOL 0x80 ;  /* 0x000000800000784c */ /* 0x000fe20000000000 */
[----:B--2---:R-:W-:Y:S02]  /*38a0*/  ULEA UR4, UR4, UR6, 0x18 ;  /* 0x0000000604047291 */ /* 0x004fe4000f8ec0ff */
[----:B------:R-:W-:-:S07]  /*38b0*/  ULEA UR6, UR15, UR5, 0x3 ;  /* 0x000000050f067291 */ /* 0x000fce000f8e18ff */
[----:B------:R2:W-:Y:S02]  /*38c0*/  @P0 STS.U8 [UR4+0x1c], R0 ;  /* 0x00001c00ff000988 */ /* 0x0005e40008000004 */
[----:B------:R-:W4:Y:S02]  /*38d0*/  SYNCS.PHASECHK.TRANS64.TRYWAIT P0, [UR6], R3 ;  /* 0x00000003ff0075a7 */ /* 0x000f240008001106 */
[----:B--2-4-:R-:W-:Y:S05]  /*38e0*/  @!P0 BRA `(.L_x_60) ;  /* 0x0000004c00608947 */ /* 0x014fea0003800000 */
.L_x_151:
[----:B-1----:R-:W-:-:S04]  /*38f0*/  UIADD3 UR7, UPT, UPT, UR15, 0x1, URZ ;  /* 0x000000010f077890 */ /* 0x002fc8000fffe0ff */
[----:B------:R-:W-:-:S04]  /*3900*/  UISETP.NE.AND UP0, UPT, UR7, 0x4, UPT ;  /* 0x000000040700788c */ /* 0x000fc8000bf05270 */
[----:B------:R-:W-:Y:S02]  /*3910*/  USEL UR8, URZ, 0x1, UP0 ;  /* 0x00000001ff087887 */ /* 0x000fe40008000000 */
[----:B------:R-:W-:-:S04]  /*3920*/  USEL UR7, UR7, URZ, UP0 ;  /* 0x000000ff07077287 */ /* 0x000fc80008000000 */
[----:B------:R-:W-:Y:S01]  /*3930*/  ULEA UR6, UR7, UR5, 0x3 ;  /* 0x0000000507067291 */ /* 0x000fe2000f8e18ff */
[----:B------:R-:W-:-:S04]  /*3940*/  LOP3.LUT R2, R11, UR8, RZ, 0x3c, !PT ;  /* 0x000000080b027c12 */ /* 0x000fc8000f8e3cff */
[----:B--2---:R-:W-:-:S04]  /*3950*/  SHF.L.U32 R3, R2, 0x1f, RZ ;  /* 0x0000001f02037819 */ /* 0x004fc800000006ff */
[----:B------:R-:W1:Y:S02]  /*3960*/  SYNCS.PHASECHK.TRANS64.TRYWAIT P0, [UR6], R3 ;  /* 0x00000003ff0075a7 */ /* 0x000e640008001106 */
[----:B-1----:R-:W-:Y:S05]  /*3970*/  @!P0 BRA `(.L_x_61) ;  /* 0x0000004c00548947 */ /* 0x002fea0003800000 */
.L_x_153:
        /* <DEDUP_REMOVED lines=9> */
.L_x_155:
[----:B------:R-:W-:-:S04]  /*3a10*/  UIADD3 UR7, UPT, UPT, UR7, 0x1, URZ ;  /* 0x0000000107077890 */ /* 0x000fc8000fffe0ff */
[----:B------:R-:W-:-:S04]  /*3a20*/  UISETP.NE.AND UP0, UPT, UR7, 0x4, UPT ;  /* 0x000000040700788c */ /* 0x000fc8000bf05270 */
[----:B------:R-:W-:Y:S02]  /*3a30*/  USEL UR6, URZ, 0x1, UP0 ;  /* 0x00000001ff067887 */ /* 0x000fe40008000000 */
[----:B------:R-:W-:-:S04]  /*3a40*/  USEL UR7, UR7, URZ, UP0 ;  /* 0x000000ff07077287 */ /* 0x000fc80008000000 */
[----:B------:R-:W-:Y:S01]  /*3a50*/  ULEA UR7, UR7, UR5, 0x3 ;  /* 0x0000000507077291 */ /* 0x000fe2000f8e18ff */
[----:B-1----:R-:W-:-:S04]  /*3a60*/  LOP3.LUT R3, R2, UR6, RZ, 0x3c, !PT ;  /* 0x0000000602037c12 */ /* 0x002fc8000f8e3cff */
[----:B------:R-:W-:-:S04]  /*3a70*/  SHF.L.U32 R3, R3, 0x1f, RZ ;  /* 0x0000001f03037819 */ /* 0x000fc800000006ff */
[----:B------:R-:W1:Y:S02]  /*3a80*/  SYNCS.PHASECHK.TRANS64.TRYWAIT P0, [UR7], R3 ;  /* 0x00000003ff0075a7 */ /* 0x000e640008001107 */
[----:B-1----:R-:W-:Y:S05]  /*3a90*/  @!P0 BRA `(.L_x_63) ;  /* 0x0000004c003c8947 */ /* 0x002fea0003800000 */
.L_x_157:
[----:B------:R-:W-:Y:S01]  /*3aa0*/  NOP ;  /* 0x0000000000007918 */ /* 0x000fe20000000000 */
[----:B-1----:R-:W1:Y:S01]  /*3ab0*/  LDS R0, [UR4+0x14] ;  /* 0x00001404ff007984 */ /* 0x002e620008000800 */
[----:B------:R-:W-:Y:S01]  /*3ac0*/  ULOP3.LUT UR6, UR16, 0xffff, URZ, 0xc0, !UPT ;  /* 0x0000ffff10067892 */ /* 0x000fe2000f8ec0ff */
[----:B------:R-:W-:Y:S01]  /*3ad0*/  UMOV UR8, 0xffff ;  /* 0x0000ffff00087882 */ /* 0x000fe20000000000 */
[----:B------:R-:W-:Y:S02]  /*3ae0*/  UMOV UR5, 0x1 ;  /* 0x0000000100057882 */ /* 0x000fe40000000000 */
[----:B------:R-:W-:-:S04]  /*3af0*/  USHF.R.U32.HI UR6, URZ, 0x5, UR6 ;  /* 0x00000005ff067899 */ /* 0x000fc80008011606 */
[----:B------:R-:W-:Y:S02]  /*3b00*/  USHF.L.U32 UR8, UR8, UR6, URZ ;  /* 0x0000000608087299 */ /* 0x000fe400080006ff */
[----:B------:R-:W-:-:S04]  /*3b10*/  USHF.L.U32 UR5, UR5, UR6, URZ ;  /* 0x0000000605057299 */ /* 0x000fc800080006ff */
[----:B-1----:R-:W-:-:S04]  /*3b20*/  LOP3.LUT R0, R0, UR8, RZ, 0xc0, !PT ;  /* 0x0000000800007c12 */ /* 0x002fc8000f8ec0ff */
[----:B------:R-:W-:-:S13]  /*3b30*/  ISETP.NE.AND P0, PT, R0, UR8, PT ;  /* 0x0000000800007c0c */ /* 0x000fda000bf05270 */
[----:B------:R-:W-:Y:S05]  /*3b40*/  @P0 BRA `(.L_x_64) ;  /* 0x0000000000580947 */ /* 0x000fea0003800000 */
[----:B------:R-:W1:Y:S02]  /*3b50*/  LDS R0, [UR4+0x18] ;  /* 0x00001804ff007984 */ /* 0x000e640008000800 */
[----:B-1----:R-:W-:-:S04]  /*3b60*/  LOP3.LUT R0, R0, UR5, RZ, 0xc0, !PT ;  /* 0x0000000500007c12 */ /* 0x002fc8000f8ec0ff */
[----:B------:R-:W-:-:S13]  /*3b70*/  ISETP.NE.AND P0, PT, R0, UR5, PT ;  /* 0x0000000500007c0c */ /* 0x000fda000bf05270 */
[----:B------:R-:W-:Y:S05]  /*3b80*/  @P0 BRA `(.L_x_65) ;  /* 0x00000000003c0947 */ /* 0x000fea0003800000 */
[----:B------:R-:W1:Y:S01]  /*3b90*/  S2R R2, SR_LANEID ;  /* 0x0000000000027919 */ /* 0x000e620000000000 */
[----:B------:R-:W-:Y:S01]  /*3ba0*/  ULOP3.LUT UR8, URZ, UR8, URZ, 0x33, !UPT ;  /* 0x00000008ff087292 */ /* 0x000fe2000f8e33ff */
[----:B------:R-:W-:Y:S01]  /*3bb0*/  LOP3.LUT R4, RZ, UR5, RZ, 0x33, !PT ;  /* 0x00000005ff047c12 */ /* 0x000fe2000f8e33ff */
[----:B------:R-:W-:Y:S02]  /*3bc0*/  VOTEU.ANY UR7, UPT, PT ;  /* 0x0000000000077886 */ /* 0x000fe400038e0100 */
[----:B------:R-:W-:Y:S01]  /*3bd0*/  UFLO.U32 UR7, UR7 ;  /* 0x00000007000772bd */ /* 0x000fe200080e0000 */
[----:B------:R-:W2:Y:S01]  /*3be0*/  REDUX UR5, R4 ;  /* 0x00000000040573c4 */ /* 0x000ea20000000000 */
[----:B------:R-:W-:-:S06]  /*3bf0*/  IMAD.U32 R0, RZ, RZ, UR8 ;  /* 0x00000008ff007e24 */ /* 0x000fcc000f8e00ff */
[----:B------:R4:W-:Y:S01]  /*3c00*/  UTCATOMSWS.AND URZ, UR8 ;  /* 0x0000000800ff79e3 */ /* 0x0009e20008000000 */
[----:B------:R-:W3:Y:S01]  /*3c10*/  REDUX UR6, R0 ;  /* 0x00000000000673c4 */ /* 0x000ee20000000000 */
[----:B-1----:R-:W-:Y:S01]  /*3c20*/  ISETP.EQ.U32.AND P0, PT, R2, UR7, PT ;  /* 0x0000000702007c0c */ /* 0x002fe2000bf02070 */
[----:B--2---:R-:W-:Y:S01]  /*3c30*/  IMAD.U32 R2, RZ, RZ, UR5 ;  /* 0x00000005ff027e24 */ /* 0x004fe2000f8e00ff */
[----:B---3--:R-:W-:-:S11]  /*3c40*/  MOV R3, UR6 ;  /* 0x0000000600037c02 */ /* 0x008fd60008000f00 */
[----:B------:R4:W-:Y:S04]  /*3c50*/  @P0 ATOMS.AND RZ, [UR4+0x14], R3 ;  /* 0x00001403ffff098c */ /* 0x0009e8000a800004 */
[----:B------:R4:W-:Y:S01]  /*3c60*/  @P0 ATOMS.AND RZ, [UR4+0x18], R2 ;  /* 0x00001802ffff098c */ /* 0x0009e2000a800004 */
[----:B------:R-:W-:Y:S05]  /*3c70*/  BRA `(.L_x_66) ;  /* 0x0000000000147947 */ /* 0x000fea0003800000 */
.L_x_65:
[----:B------:R-:W-:Y:S02]  /*3c80*/  MOV R2, 0x3ca0 ;  /* 0x00003ca000027802 */ /* 0x000fe40000000f00 */
[----:B---3-5:R-:W-:Y:S05]  /*3c90*/  CALL.REL.NOINC `($__internal_0_$__cuda_sm10x_tcgen05_guardrail_trap_col_being_dealloced_not_returned_by_alloc) ;  /* 0x0000005000247944 */ /* 0x028fea0003c00000 */
[----:B------:R-:W-:Y:S05]  /*3ca0*/  BRA `(.L_x_66) ;  /* 0x0000000000087947 */ /* 0x000fea0003800000 */
.L_x_64:
[----:B------:R-:W-:Y:S02]  /*3cb0*/  MOV R2, 0x3cd0 ;  /* 0x00003cd000027802 */ /* 0x000fe40000000f00 */
[----:B---3-5:R-:W-:Y:S05]  /*3cc0*/  CALL.REL.NOINC `($__internal_2_$__cuda_sm10x_tcgen05_guardrail_trap_unallocated_columns_being_dealloced) ;  /* 0x0000005000307944 */ /* 0x028fea0003c00000 */
.L_x_66:
[----:B------:R-:W-:Y:S01]  /*3cd0*/  NOP ;  /* 0x0000000000007918 */ /* 0x000fe20000000000 */
[----:B----4-:R-:W-:Y:S05]  /*3ce0*/  EXIT ;  /* 0x000000000000794d */ /* 0x010fea0003800000 */
.L_x_48:
[----:B------:R-:W-:-:S09]  /*3cf0*/  UISETP.NE.OR UP2, UPT, UR8, 0x3, !UP2 ;  /* 0x000000030800788c */ /* 0x000fd2000d745670 */
[----:B------:R-:W-:Y:S05]  /*3d00*/  BRA.U UP2, `(.L_x_67) ;  /* 0x0000001102147547 */ /* 0x000fea000b800000 */
[----:B------:R-:W1:Y:S01]  /*3d10*/  LDC R0, c[0x0][0xb30] ;  /* 0x0002cc00ff007b82 */ /* 0x000e620000000800 */
[----:B------:R-:W2:Y:S01]  /*3d20*/  LDCU.64 UR8, c[0x0][0x888] ;  /* 0x00011100ff0877ac */ /* 0x000ea20008000a00 */
[----:B------:R-:W-:Y:S02]  /*3d30*/  HFMA2 R25, -RZ, RZ, 0, 0 ;  /* 0x00000000ff197431 */ /* 0x000fe400000001ff */
[----:B------:R-:W-:Y:S01]  /*3d40*/  IMAD.MOV.U32 R32, RZ, RZ, 0x1 ;  /* 0x00000001ff207424 */ /* 0x000fe200078e00ff */
[----:B------:R-:W-:Y:S01]  /*3d50*/  MOV R23, 0x1000 ;  /* 0x0000100000177802 */ /* 0x000fe20000000f00 */
[----:B------:R-:W4:Y:S01]  /*3d60*/  LDCU.64 UR4, c[0x0][0x890] ;  /* 0x00011200ff0477ac */ /* 0x000f220008000a00 */
[----:B------:R-:W-:Y:S01]  /*3d70*/  IMAD.MOV.U32 R27, RZ, RZ, RZ ;  /* 0x000000ffff1b7224 */ /* 0x000fe200078e00ff */
[----:B------:R-:W3:Y:S01]  /*3d80*/  LDC R19, c[0x0][0x370] ;  /* 0x0000dc00ff137b82 */ /* 0x000ee20000000800 */
[----:B------:R-:W-:Y:S01]  /*3d90*/  UMOV UR7, 0x400 ;  /* 0x0000040000077882 */ /* 0x000fe20000000000 */
[----:B------:R-:W-:-:S02]  /*3da0*/  UPLOP3.LUT UP1, UPT, UPT, UPT, UPT, 0x40, 0x4 ;  /* 0x000000000004789c */ /* 0x000fc40003f2e870 */
[----:B------:R-:W-:-:S04]  /*3db0*/  ULEA UR7, UR37, UR7, 0x18 ;  /* 0x0000000725077291 */ /* 0x000fc8000f8ec0ff */
[----:B------:R-:W3:Y:S01]  /*3dc0*/  LDC R2, c[0x0][0xb0c] ;  /* 0x0002c300ff027b82 */ /* 0x000ee20000000800 */
[----:B------:R-:W-:Y:S02]  /*3dd0*/  UIADD3 UR13, UPT, UPT, UR7, 0x58, URZ ;  /* 0x00000058070d7890 */ /* 0x000fe4000fffe0ff */
[----:B--2---:R-:W-:Y:S02]  /*3de0*/  UISETP.NE.U32.AND UP2, UPT, UR8, URZ, UPT ;  /* 0x000000ff0800728c */ /* 0x004fe4000bf45070 */
[----:B------:R-:W-:Y:S02]  /*3df0*/  UIADD3 UR33, UPT, UPT, UR7, 0x40, URZ ;  /* 0x0000004007217890 */ /* 0x000fe4000fffe0ff */
[----:B----4-:R-:W-:Y:S01]  /*3e00*/  UISETP.NE.U32.AND UP3, UPT, UR4, URZ, UPT ;  /* 0x000000ff0400728c */ /* 0x010fe2000bf65070 */
[----:B------:R-:W2:Y:S01]  /*3e10*/  LDC R18, c[0x0][0xb20] ;  /* 0x0002c800ff127b82 */ /* 0x000ea20000000800 */
[----:B-1----:R-:W-:Y:S01]  /*3e20*/  ISETP.NE.AND P1, PT, R0, 0x1, PT ;  /* 0x000000010000780c */ /* 0x002fe20003f25270 */
[----:B------:R-:W-:-:S02]  /*3e30*/  UISETP.NE.AND.EX UP2, UPT, UR9, URZ, UPT, UP2 ;  /* 0x000000ff0900728c */ /* 0x000fc4000bf45320 */
[----:B------:R-:W-:Y:S02]  /*3e40*/  UIADD3 UR25, UPT, UPT, UR7, 0x48, URZ ;  /* 0x0000004807197890 */ /* 0x000fe4000fffe0ff */
[----:B------:R-:W-:Y:S02]  /*3e50*/  UIADD3 UR17, UPT, UPT, UR7, 0x50, URZ ;  /* 0x0000005007117890 */ /* 0x000fe4000fffe0ff */
[----:B------:R-:W1:Y:S01]  /*3e60*/  LDC.64 R36, c[0x0][0x348] ;  /* 0x0000d200ff247b82 */ /* 0x000e620000000a00 */
[----:B------:R-:W-:Y:S02]  /*3e70*/  UPRMT UR13, UR37, 0x654, UR13 ;  /* 0x00000654250d7896 */ /* 0x000fe4000800000d */
[----:B------:R-:W-:-:S05]  /*3e80*/  UISETP.NE.AND.EX UP3, UPT, UR5, URZ, UPT, UP3 ;  /* 0x000000ff0500728c */ /* 0x000fca000bf65330 */
[----:B------:R-:W4:Y:S08]  /*3e90*/  LDC.64 R16, c[0x0][0xb10] ;  /* 0x0002c400ff107b82 */ /* 0x000f300000000a00 */
[----:B------:R-:W1:Y:S08]  /*3ea0*/  LDC.64 R6, c[0x0][0xb18] ;  /* 0x0002c600ff067b82 */ /* 0x000e700000000a00 */
[----:B------:R-:W1:Y:S08]  /*3eb0*/  LDC.64 R4, c[0x0][0xb28] ;  /* 0x0002ca00ff047b82 */ /* 0x000e700000000a00 */
[----:B--23--:R-:W1:Y:S02]  /*3ec0*/  LDC R22, c[0x0][0x374] ;  /* 0x0000dd00ff167b82 */ /* 0x00ce640000000800 */
.L_x_78:
[----:B------:R-:W-:Y:S02]  /*3ed0*/  LEA R0, R27, UR7, 0x3 ;  /* 0x000000071b007c11 */ /* 0x000fe4000f8e18ff */
[----:B------:R-:W-:Y:S02]  /*3ee0*/  SHF.L.U32 R3, R25, 0x1f, RZ ;  /* 0x0000001f19037819 */ /* 0x000fe400000006ff */
[----:B------:R-:W-:Y:S02]  /*3ef0*/  LEA R28, R27, UR7, 0x4 ;  /* 0x000000071b1c7c11 */ /* 0x000fe4000f8e20ff */
[----:B--2---:R-:W2:Y:S02]  /*3f00*/  SYNCS.PHASECHK.TRANS64.TRYWAIT P0, [R0+URZ+0x90], R3 ;  /* 0x00009003000075a7 */ /* 0x004ea400080011ff */
[----:B--2---:R-:W-:Y:S05]  /*3f10*/  @!P0 BRA `(.L_x_68) ;  /* 0x0000004800348947 */ /* 0x004fea0003800000 */
.L_x_158:
[----:B------:R-:W-:Y:S01]  /*3f20*/  ISETP.GE.AND P0, PT, R26, 0x1, PT ;  /* 0x000000011a00780c */ /* 0x000fe20003f06270 */
[----:B------:R-:W3:Y:S01]  /*3f30*/  LDS.128 R28, [R28+0x120] ;  /* 0x000120001c1c7984 */ /* 0x000ee20000000c00 */
[----:B--2---:R-:W-:Y:S01]  /*3f40*/  VIADD R0, R0, 0xa0 ;  /* 0x000000a000007836 */ /* 0x004fe20000000000 */
[----:B------:R-:W-:Y:S01]  /*3f50*/  @!PT LDS RZ, [RZ] ;  /* 0x00000000fffff984 */ /* 0x000fe20000000800 */
[----:B------:R-:W-:Y:S01]  /*3f60*/  @!PT LDS RZ, [RZ] ;  /* 0x00000000fffff984 */ /* 0x000fe20000000800 */
[----:B------:R-:W-:Y:S01]  /*3f70*/  @!PT LDS RZ, [RZ] ;  /* 0x00000000fffff984 */ /* 0x000fe20000000800 */
[----:B------:R-:W-:Y:S01]  /*3f80*/  @!PT LDS RZ, [RZ] ;  /* 0x00000000fffff984 */ /* 0x000fe20000000800 */
[----:B------:R2:W-:Y:S06]  /*3f90*/  MEMBAR.ALL.CTA ;  /* 0x0000000000007992 */ /* 0x0005ec0000008000 */
[----:B--2---:R-:W2:Y:S01]  /*3fa0*/  FENCE.VIEW.ASYNC.S ;  /* 0x00000000000073c6 */ /* 0x004ea20000000000 */
[----:B------:R-:W-:Y:S04]  /*3fb0*/  PRMT R0, RZ, 0x654, R0 ;  /* 0x00000654ff007816 */ /* 0x000fe80000000000 */
[----:B--2---:R2:W-:Y:S01]  /*3fc0*/  SYNCS.ARRIVE.TRANS64.RED.A1T0 RZ, [R0+URZ], RZ ;  /* 0x000000ff00ff79a7 */ /* 0x0045e200081004ff */
[----:B---3--:R-:W-:Y:S11]  /*3fd0*/  LOP3.LUT P3, RZ, R30, 0x1, RZ, 0xc0, !PT ;  /* 0x000000011eff7812 */ /* 0x008ff6000786c0ff */
[----:B------:R-:W-:Y:S02]  /*3fe0*/  @!UPT UIADD3 URZ, UPT, UPT, URZ, URZ, URZ ;  /* 0x000000fffffff290 */ /* 0x000fe4000fffe0ff */
[----:B------:R-:W-:Y:S02]  /*3ff0*/  @P3 MOV R13, R28 ;  /* 0x0000001c000d3202 */ /* 0x000fe40000000f00 */
[----:B------:R-:W-:Y:S01]  /*4000*/  @P3 LOP3.LUT R8, R29, 0xffff, RZ, 0xc0, !PT ;  /* 0x0000ffff1d083812 */ /* 0x000fe200078ec0ff */
[----:B--2---:R-:W-:Y:S06]  /*4010*/  @!P0 BRA `(.L_x_69) ;  /* 0x0000000000a48947 */ /* 0x004fec0003800000 */
[----:B-1---5:R-:W-:Y:S01]  /*4020*/  IMAD.HI.U32 R33, R22, R7, RZ ;  /* 0x0000000716217227 */ /* 0x022fe200078e00ff */
[----:B------:R-:W-:Y:S02]  /*4030*/  ISETP.NE.AND P0, PT, R6, 0x1, PT ;  /* 0x000000010600780c */ /* 0x000fe40003f05270 */
[----:B------:R-:W-:Y:S01]  /*4040*/  ISETP.NE.AND P2, PT, R26, 0x1, PT ;  /* 0x000000011a00780c */ /* 0x000fe20003f45270 */
[----:B----4-:R-:W-:Y:S01]  /*4050*/  IMAD.HI.U32 R34, R19, R16, RZ ;  /* 0x0000001013227227 */ /* 0x010fe200078e00ff */
[----:B------:R-:W-:Y:S02]  /*4060*/  SHF.R.U32.HI R33, RZ, R18, R33 ;  /* 0x00000012ff217219 */ /* 0x000fe40000011621 */
[----:B------:R-:W-:Y:S01]  /*4070*/  ISETP.NE.AND P4, PT, R2, 0x1, PT ;  /* 0x000000010200780c */ /* 0x000fe20003f85270 */
[----:B------:R-:W-:Y:S01]  /*4080*/  IMAD.HI.U32 R38, R13, R16, RZ ;  /* 0x000000100d267227 */ /* 0x000fe200078e00ff */
[----:B------:R-:W-:Y:S02]  /*4090*/  SHF.R.U32.HI R34, RZ, R17, R34 ;  /* 0x00000011ff227219 */ /* 0x000fe40000011622 */
[----:B------:R-:W-:Y:S01]  /*40a0*/  SEL R3, R22, R33, !P0 ;  /* 0x0000002116037207 */ /* 0x000fe20004000000 */
[C---:B------:R-:W-:Y:S01]  /*40b0*/  IMAD.HI.U32 R33, R8.reuse, R7, RZ ;  /* 0x0000000708217227 */ /* 0x040fe200078e00ff */
[----:B------:R-:W-:Y:S02]  /*40c0*/  SEL R11, R19, R34, !P4 ;  /* 0x00000022130b7207 */ /* 0x000fe40006000000 */
[----:B------:R-:W-:Y:S01]  /*40d0*/  SHF.R.U32.HI R38, RZ, R17, R38 ;  /* 0x00000011ff267219 */ /* 0x000fe20000011626 */
[----:B------:R-:W-:Y:S01]  /*40e0*/  IMAD.HI.U32 R40, R3, R4, RZ ;  /* 0x0000000403287227 */ /* 0x000fe200078e00ff */
[----:B------:R-:W-:Y:S03]  /*40f0*/  SHF.R.U32.HI R33, RZ, R18, R33 ;  /* 0x00000012ff217219 */ /* 0x000fe60000011621 */
[----:B------:R-:W-:Y:S01]  /*4100*/  IMAD.HI.U32 R34, R11, R4, RZ ;  /* 0x000000040b227227 */ /* 0x000fe200078e00ff */
[----:B------:R-:W-:Y:S02]  /*4110*/  @P2 SHF.R.U32.HI R3, RZ, R5, R40 ;  /* 0x00000005ff032219 */ /* 0x000fe40000011628 */
[----:B------:R-:W-:Y:S02]  /*4120*/  SEL R9, R8, R33, !P0 ;  /* 0x0000002108097207 */ /* 0x000fe40004000000 */
[----:B------:R-:W-:Y:S01]  /*4130*/  @P2 SHF.R.U32.HI R11, RZ, R5, R34 ;  /* 0x00000005ff0b2219 */ /* 0x000fe20000011622 */
[C---:B------:R-:W-:Y:S01]  /*4140*/  IMAD R10, R26.reuse, R3, RZ ;  /* 0x000000031a0a7224 */ /* 0x040fe200078e02ff */
[----:B------:R-:W-:Y:S01]  /*4150*/  SEL R3, R13, R38, !P4 ;  /* 0x000000260d037207 */ /* 0x000fe20006000000 */
[C---:B------:R-:W-:Y:S03]  /*4160*/  IMAD.HI.U32 R14, R9.reuse, R4, RZ ;  /* 0x00000004090e7227 */ /* 0x040fe600078e00ff */
[----:B------:R-:W-:Y:S01]  /*4170*/  ISETP.GE.AND P0, PT, R9, R10, PT ;  /* 0x0000000a0900720c */ /* 0x000fe20003f06270 */
[C---:B------:R-:W-:Y:S01]  /*4180*/  IMAD R12, R26.reuse, R11, RZ ;  /* 0x0000000b1a0c7224 */ /* 0x040fe200078e02ff */
[-C--:B------:R-:W-:Y:S04]  /*4190*/  SHF.R.U32.HI R14, RZ, R5.reuse, R14 ;  /* 0x00000005ff0e7219 */ /* 0x080fe8000001160e */
[----:B------:R-:W-:Y:S02]  /*41a0*/  ISETP.GE.OR P0, PT, R3, R12, P0 ;  /* 0x0000000c0300720c */ /* 0x000fe40000706670 */
[----:B------:R-:W-:Y:S05]  /*41b0*/  SEL R15, R9, R14, !P2 ;  /* 0x0000000e090f7207 */ /* 0x000fea0005000000 */
[----:B------:R-:W-:Y:S04]  /*41c0*/  IMAD.MOV R14, RZ, RZ, -R15 ;  /* 0x000000ffff0e7224 */ /* 0x000fe800078e0a0f */
[----:B------:R-:W-:Y:S02]  /*41d0*/  IMAD R14, R26, R14, R9 ;  /* 0x0000000e1a0e7224 */ /* 0x000fe400078e0209 */
[C---:B------:R-:W-:Y:S05]  /*41e0*/  @!P0 IMAD.HI.U32 R10, R3.reuse, R4, RZ ;  /* 0x00000004030a8227 */ /* 0x040fea00078e00ff */
[----:B------:R-:W-:Y:S04]  /*41f0*/  @!P0 SHF.R.U32.HI R10, RZ, R5, R10 ;  /* 0x00000005ff0a8219 */ /* 0x000fe8000001160a */
[----:B------:R-:W-:Y:S01]  /*4200*/  @!P0 SEL R0, R3, R10, !P2 ;  /* 0x0000000a03008207 */ /* 0x000fe20005000000 */
[----:B------:R-:W-:Y:S03]  /*4210*/  IMAD.MOV R10, RZ, RZ, -R3 ;  /* 0x000000ffff0a7224 */ /* 0x000fe600078e0a03 */
[----:B------:R-:W-:Y:S01]  /*4220*/  @!P0 IADD3 R15, PT, PT, R15, -R0, RZ ;  /* 0x800000000f0f8210 */ /* 0x000fe20007ffe0ff */
[----:B------:R-:W-:Y:S01]  /*4230*/  @!P0 IMAD R0, R11, R14, R0 ;  /* 0x0000000e0b008224 */ /* 0x000fe200078e0200 */
[----:B------:R-:W-:Y:S01]  /*4240*/  IADD3 R11, PT, PT, -R9, RZ, RZ ;  /* 0x000000ff090b7210 */ /* 0x000fe20007ffe1ff */
[----:B------:R-:W-:Y:S02]  /*4250*/  IMAD R13, R2, R10, R13 ;  /* 0x0000000a020d7224 */ /* 0x000fe400078e020d */
[----:B------:R-:W-:Y:S02]  /*4260*/  @!P0 IMAD R9, R15, R26, R3 ;  /* 0x0000001a0f098224 */ /* 0x000fe400078e0203 */
[----:B------:R-:W-:Y:S02]  /*4270*/  @!P0 IMAD.MOV.U32 R3, RZ, RZ, R0 ;  /* 0x000000ffff038224 */ /* 0x000fe400078e0000 */
[----:B------:R-:W-:Y:S02]  /*4280*/  IMAD R8, R6, R11, R8 ;  /* 0x0000000b06087224 */ /* 0x000fe400078e0208 */
[----:B------:R-:W-:Y:S02]  /*4290*/  IMAD R13, R3, R2, R13 ;  /* 0x00000002030d7224 */ /* 0x000fe400078e020d */
[----:B------:R-:W-:Y:S02]  /*42a0*/  IMAD R8, R9, R6, R8 ;  /* 0x0000000609087224 */ /* 0x000fe400078e0208 */
.L_x_69:
[----:B------:R-:W-:Y:S05]  /*42b0*/  BRA.U UP1, `(.L_x_70) ;  /* 0x0000000101107547 */ /* 0x000fea000b800000 */
[----:B------:R-:W-:Y:S04]  /*42c0*/  MOV R0, UR6 ;  /* 0x0000000600007c02 */ /* 0x000fe80008000f00 */
[----:B------:R-:W-:Y:S04]  /*42d0*/  SHF.L.U32 R3, R0, 0x1f, RZ ;  /* 0x0000001f00037819 */ /* 0x000fe800000006ff */
[----:B------:R-:W2:Y:S02]  /*42e0*/  SYNCS.PHASECHK.TRANS64.TRYWAIT P0, [UR7+0x88], R3 ;  /* 0x00008803ff0075a7 */ /* 0x000ea40008001107 */
[----:B--2---:R-:W-:Y:S05]  /*42f0*/  @!P0 BRA `(.L_x_71) ;  /* 0x0000004400508947 */ /* 0x004fea0003800000 */
.L_x_70:
[----:B------:R-:W-:Y:S02]  /*4300*/  R2UR UR35, R21 ;  /* 0x00000000152372ca */ /* 0x000fe400000e0000 */
[----:B------:R-:W-:Y:S02]  /*4310*/  R2UR UR34, R20 ;  /* 0x00000000142272ca */ /* 0x000fe400000e0000 */
[----:B------:R-:W-:Y:S02]  /*4320*/  ISETP.NE.U32.AND P2, PT, RZ, UR4, PT ;  /* 0x00000004ff007c0c */ /* 0x000fe4000bf45070 */
[----:B------:R-:W-:Y:S02]  /*4330*/  SHF.L.U32 R12, R32, 0x1f, RZ ;  /* 0x0000001f200c7819 */ /* 0x000fe400000006ff */
[----:B------:R-:W-:Y:S05]  /*4340*/  ISETP.NE.AND.EX P2, PT, RZ, UR5, PT, P2 ;  /* 0x00000005ff007c0c */ /* 0x000fea000bf45320 */
[----:B------:R-:W-:Y:S02]  /*4350*/  USHF.L.U32 UR35, UR35, 0x6, URZ ;  /* 0x0000000623237899 */ /* 0x000fe400080006ff */
[----:B------:R-:W-:Y:S01]  /*4360*/  USHF.L.U32 UR34, UR34, 0x7, URZ ;  /* 0x0000000722227899 */ /* 0x000fe200080006ff */
[----:B------:R-:W-:Y:S11]  /*4370*/  BRA.U !UP3, `(.L_x_72) ;  /* 0x000000010b347547 */ /* 0x000ff6000b800000 */
[----:B------:R-:W-:Y:S01]  /*4380*/  UPLOP3.LUT UP0, UPT, UPT, UPT, UP2, 0x80, 0x8 ;  /* 0x000000000008789c */ /* 0x000fe20003f0f020 */
[----:B--2---:R-:W-:Y:S02]  /*4390*/  HFMA2 R0, -RZ, RZ, 0, 5.9604644775390625e-08 ;  /* 0x00000001ff007431 */ /* 0x004fe400000001ff */
[----:B------:R-:W-:Y:S03]  /*43a0*/  IMAD.MOV.U32 R59, RZ, RZ, 0x1 ;  /* 0x00000001ff3b7424 */ /* 0x000fe600078e00ff */
[----:B------:R-:W-:Y:S05]  /*43b0*/  PLOP3.LUT P0, PT, PT, PT, UP0, 0x80, 0x8 ;  /* 0x000000000008781c */ /* 0x000fea0003f0f008 */
[----:B------:R-:W2:Y:S01]  /*43c0*/  @UP0 LDCU.64 UR10, c[0x0][0x888] ;  /* 0x00011100ff0a07ac */ /* 0x000ea20008000a00 */
[----:B------:R-:W-:Y:S07]  /*43d0*/  @UP0 UIMAD UR8, UR36, UR4, URZ ;  /* 0x00000004240802a4 */ /* 0x000fee000f8e02ff */
[----:B------:R-:W-:Y:S01]  /*43e0*/  @!P0 PRMT R59, R0, 0x7610, R59 ;  /* 0x00007610003b8816 */ /* 0x000fe2000000003b */
[----:B--2---:R-:W-:Y:S03]  /*43f0*/  @UP0 UIMAD.WIDE UR10, UR8, 0x4, UR10 ;  /* 0x00000004080a08a5 */ /* 0x004fe6000f8e020a */
[----:B------:R-:W2:Y:S03]  /*4400*/  @!UP0 LDCU UR8, c[0x0][0x880] ;  /* 0x00011000ff0887ac */ /* 0x000ea60008000800 */
[----:B------:R-:W-:Y:S01]  /*4410*/  IMAD.U32 R10, RZ, RZ, UR10 ;  /* 0x0000000aff0a7e24 */ /* 0x000fe2000f8e00ff */
[----:B------:R-:W-:Y:S05]  /*4420*/  MOV R11, UR11 ;  /* 0x0000000b000b7c02 */ /* 0x000fea0008000f00 */
[----:B-----5:R3:W5:Y:S02]  /*4430*/  @P0 LDG.E R35, desc[UR46][R10.64] ;  /* 0x0000002e0a230981 */ /* 0x020764000c1e1900 */
[----:B--23--:R-:W-:Y:S07]  /*4440*/  @!P0 IMAD.U32 R35, RZ, RZ, UR8 ;  /* 0x00000008ff238e24 */ /* 0x00cfee000f8e00ff */
.L_x_72:
[----:B-----5:R-:W-:Y:S01]  /*4450*/  @!P2 FSETP.EQ.AND P0, PT, R35, RZ, PT ;  /* 0x000000ff2300a20b */ /* 0x020fe20003f02000 */
[----:B------:R-:W-:Y:S01]  /*4460*/  @!UPT UIADD3 URZ, UPT, UPT, URZ, URZ, URZ ;  /* 0x000000fffffff290 */ /* 0x000fe2000fffe0ff */
[----:B------:R-:W-:Y:S11]  /*4470*/  @!P2 BRA `(.L_x_73) ;  /* 0x000000000014a947 */ /* 0x000ff60003800000 */
[----:B------:R-:W-:Y:S02]  /*4480*/  LOP3.LUT P2, RZ, R59, 0xff, RZ, 0xc0, !PT ;  /* 0x000000ff3bff7812 */ /* 0x000fe4000784c0ff */
[----:B------:R-:W-:Y:S04]  /*4490*/  PLOP3.LUT P0, PT, PT, PT, UP0, 0x80, 0x8 ;  /* 0x000000000008781c */ /* 0x000fe80003f0f008 */
[----:B------:R-:W-:Y:S07]  /*44a0*/  PLOP3.LUT P0, PT, P0, PT, PT, 0x8, 0x80 ;  /* 0x000000000080781c */ /* 0x000fee000070e170 */
[----:B------:R-:W-:Y:S11]  /*44b0*/  @P2 FSETP.EQ.AND P0, PT, R35, RZ, PT ;  /* 0x000000ff2300220b */ /* 0x000ff60003f02000 */
[----:B------:R-:W-:Y:S02]  /*44c0*/  @!UPT UIADD3 URZ, UPT, UPT, URZ, URZ, URZ ;  /* 0x000000fffffff290 */ /* 0x000fe4000fffe0ff */
.L_x_73:
[----:B------:R-:W3:Y:S01]  /*44d0*/  SYNCS.PHASECHK.TRANS64.TRYWAIT P2, [UR7+0x60], R12 ;  /* 0x0000600cff0075a7 */ /* 0x000ee20008041107 */
[----:B------:R-:W-:Y:S04]  /*44e0*/  ELECT P4, URZ, PT ;  /* 0x0000000000ff782f */ /* 0x000fe80003880000 */
[----:B------:R-:W-:Y:S11]  /*44f0*/  PLOP3.LUT P4, PT, P0, P4, PT, 0xf2, 0x2f ;  /* 0x00000000002f781c */ /* 0x000ff60000789e72 */
[----:B------:R-:W-:Y:S02]  /*4500*/  @!UPT UIADD3 URZ, UPT, UPT, URZ, URZ, URZ ;  /* 0x000000fffffff290 */ /* 0x000fe4000fffe0ff */
[----:B-1----:R-:W-:Y:S05]  /*4510*/  @!P4 IADD3 R9, P0, PT, R36, 0x580, RZ ;  /* 0x000005802409c810 */ /* 0x002fea0007f1e0ff */
[----:B--2---:R-:W-:Y:S01]  /*4520*/  @!P4 IMAD.X R0, RZ, RZ, R37, P0 ;  /* 0x000000ffff00c224 */ /* 0x004fe200000e0625 */
[----:B---3--:R-:W-:Y:S07]  /*4530*/  @!P2 BRA `(.L_x_74) ;  /* 0x0000004000d8a947 */ /* 0x008fee0003800000 */
.L_x_161:
[----:B------:R-:W-:Y:S01]  /*4540*/  @!P4 R2UR UR8, R0 ;  /* 0x000000000008c2ca */ /* 0x000fe200000e0000 */
[----:B------:R-:W-:Y:S01]  /*4550*/  VOTEU.ALL UP1, P4 ;  /* 0x0000000000ff7886 */ /* 0x000fe20002020000 */
[----:B------:R-:W-:Y:S01]  /*4560*/  @!P4 R2UR UR9, R9 ;  /* 0x000000000909c2ca */ /* 0x000fe200000e0000 */
[----:B------:R-:W-:Y:S01]  /*4570*/  @!P4 IMAD.MOV.U32 R0, RZ, RZ, 0x1000 ;  /* 0x00001000ff00c424 */ /* 0x000fe200078e00ff */
[----:B------:R-:W-:Y:S01]  /*4580*/  UMOV UR10, 0x0 ;  /* 0x00000000000a7882 */ /* 0x000fe20000000000 */
[----:B------:R-:W-:Y:S01]  /*4590*/  UMOV UR11, 0x10000000 ;  /* 0x10000000000b7882 */ /* 0x000fe20000000000 */
[----:B------:R-:W-:Y:S01]  /*45a0*/  @!UP1 UIADD3 UR32, UPT, UPT, UR7, 0x200, URZ ;  /* 0x0000020007209890 */ /* 0x000fe2000fffe0ff */
[----:B------:R-:W-:Y:S01]  /*45b0*/  @!P4 IADD3 R9, P0, PT, R36, 0x580, RZ ;  /* 0x000005802409c810 */ /* 0x000fe20007f1e0ff */
[----:B------:R-:W-:Y:S05]  /*45c0*/  VOTEU.ALL UP1, P4 ;  /* 0x0000000000ff7886 */ /* 0x000fea0002020000 */
[----:B------:R-:W-:Y:S01]  /*45d0*/  IMAD.U32 R11, RZ, RZ, UR8 ;  /* 0x00000008ff0b7e24 */ /* 0x000fe2000f8e00ff */
[----:B------:R-:W-:Y:S01]  /*45e0*/  UPRMT UR8, UR37, 0x654, UR33 ;  /* 0x0000065425087896 */ /* 0x000fe20008000021 */
[----:B------:R-:W-:Y:S03]  /*45f0*/  IMAD.U32 R10, RZ, RZ, UR9 ;  /* 0x00000009ff0a7e24 */ /* 0x000fe6000f8e00ff */
[----:B------:R-:W-:Y:S02]  /*4600*/  @!P4 R2UR UR15, R11 ;  /* 0x000000000b0fc2ca */ /* 0x000fe400000e0000 */
[----:B------:R-:W-:Y:S11]  /*4610*/  @!P4 R2UR UR14, R10 ;  /* 0x000000000a0ec2ca */ /* 0x000ff600000e0000 */
[----:B------:R-:W-:Y:S02]  /*4620*/  @!UPT UIADD3 URZ, UPT, UPT, URZ, URZ, URZ ;  /* 0x000000fffffff290 */ /* 0x000fe4000fffe0ff */
[----:B------:R2:W-:Y:S01]  /*4630*/  @!UP1 UTMALDG.3D [UR32], [UR14], desc[UR10] ;  /* 0x00000a200e0095b4 */ /* 0x0005e20008011000 */
[----:B------:R3:W-:Y:S01]  /*4640*/  @!P4 SYNCS.ARRIVE.TRANS64.RED.A0TR RZ, [UR7+0x40], R0 ;  /* 0x00004000ffffc9a7 */ /* 0x0007e20008300407 */
[----:B------:R-:W-:Y:S01]  /*4650*/  SYNCS.ARRIVE.TRANS64.RED.A1T0 RZ, [UR8], RZ ;  /* 0x000000ffffff79a7 */ /* 0x000fe20008100408 */
[----:B---3--:R-:W-:Y:S01]  /*4660*/  @!P4 IMAD.X R0, RZ, RZ, R37, P0 ;  /* 0x000000ffff00c224 */ /* 0x008fe200000e0625 */
[----:B------:R-:W3:Y:S02]  /*4670*/  SYNCS.PHASECHK.TRANS64.TRYWAIT P2, [UR7+0x68], R12 ;  /* 0x0000680cff0075a7 */ /* 0x000ee40008041107 */
[----:B--23--:R-:W-:Y:S05]  /*4680*/  @!P2 BRA `(.L_x_75) ;  /* 0x00000040009ca947 */ /* 0x00cfea0003800000 */
.L_x_163:
        /* <DEDUP_REMOVED lines=8> */
[----:B------:R-:W-:Y:S01]  /*4710*/  @!UP1 UIADD3 UR24, UPT, UPT, UR7, 0x1200, URZ ;  /* 0x0000120007189890 */ /* 0x000fe2000fffe0ff */
[----:B------:R-:W-:Y:S01]  /*4720*/  VOTEU.ALL UP1, P4 ;  /* 0x0000000000ff7886 */ /* 0x000fe20002020000 */
[----:B------:R-:W-:Y:S01]  /*4730*/  UMOV UR27, UR35 ;  /* 0x00000023001b7c82 */ /* 0x000fe20008000000 */
[----:B------:R-:W-:Y:S02]  /*4740*/  UMOV UR28, UR36 ;  /* 0x00000024001c7c82 */ /* 0x000fe40008000000 */
[----:B------:R-:W-:Y:S01]  /*4750*/  IMAD.U32 R11, RZ, RZ, UR8 ;  /* 0x00000008ff0b7e24 */ /* 0x000fe2000f8e00ff */
[----:B------:R-:W-:Y:S01]  /*4760*/  UPRMT UR8, UR37, 0x654, UR25 ;  /* 0x0000065425087896 */ /* 0x000fe20008000019 */
[----:B------:R-:W-:Y:S02]  /*4770*/  IMAD.U32 R10, RZ, RZ, UR9 ;  /* 0x00000009ff0a7e24 */ /* 0x000fe4000f8e00ff */
[----:B------:R-:W-:Y:S01]  /*4780*/  @!P4 IMAD.X R20, RZ, RZ, R37, P0 ;  /* 0x000000ffff14c224 */ /* 0x000fe200000e0625 */
[----:B------:R-:W-:Y:S02]  /*4790*/  @!P4 R2UR UR15, R11 ;  /* 0x000000000b0fc2ca */ /* 0x000fe400000e0000 */
[----:B------:R-:W-:Y:S11]  /*47a0*/  @!P4 R2UR UR14, R10 ;  /* 0x000000000a0ec2ca */ /* 0x000ff600000e0000 */
[----:B------:R-:W-:Y:S02]  /*47b0*/  @!UPT UIADD3 URZ, UPT, UPT, URZ, URZ, URZ ;  /* 0x000000fffffff290 */ /* 0x000fe4000fffe0ff */
[----:B------:R2:W-:Y:S01]  /*47c0*/  @!UP1 UTMALDG.3D [UR24], [UR14], desc[UR10] ;  /* 0x00000a180e0095b4 */ /* 0x0005e20008011000 */
[----:B------:R2:W-:Y:S01]  /*47d0*/  @!P4 SYNCS.ARRIVE.TRANS64.RED.A0TR RZ, [UR7+0x48], R0 ;  /* 0x00004800ffffc9a7 */ /* 0x0005e20008300407 */
[----:B------:R-:W-:Y:S01]  /*47e0*/  SYNCS.ARRIVE.TRANS64.RED.A1T0 RZ, [UR8], RZ ;  /* 0x000000ffffff79a7 */ /* 0x000fe20008100408 */
[----:B------:R-:W3:Y:S02]  /*47f0*/  SYNCS.PHASECHK.TRANS64.TRYWAIT P2, [UR7+0x70], R12 ;  /* 0x0000700cff0075a7 */ /* 0x000ee40008041107 */
[----:B--23--:R-:W-:Y:S05]  /*4800*/  @!P2 BRA `(.L_x_76) ;  /* 0x000000400054a947 */ /* 0x00cfea0003800000 */
.L_x_165:
[----:B------:R-:W2:Y:S01]  /*4810*/  LDC.64 R14, c[0x0][0xb10] ;  /* 0x0002c400ff0e7b82 */ /* 0x000ea20000000a00 */
[----:B------:R-:W-:Y:S01]  /*4820*/  @!P4 R2UR UR8, R20 ;  /* 0x000000001408c2ca */ /* 0x000fe200000e0000 */
[----:B------:R-:W-:Y:S01]  /*4830*/  VOTEU.ALL UP1, P4 ;  /* 0x0000000000ff7886 */ /* 0x000fe20002020000 */
[----:B------:R-:W-:Y:S01]  /*4840*/  @!P4 R2UR UR9, R21 ;  /* 0x000000001509c2ca */ /* 0x000fe200000e0000 */
[----:B------:R-:W-:Y:S01]  /*4850*/  UMOV UR10, 0x0 ;  /* 0x00000000000a7882 */ /* 0x000fe20000000000 */
[----:B------:R-:W-:Y:S03]  /*4860*/  UMOV UR11, 0x10000000 ;  /* 0x10000000000b7882 */ /* 0x000fe60000000000 */
[----:B------:R-:W3:Y:S01]  /*4870*/  LDC.64 R10, c[0x0][0xb18] ;  /* 0x0002c600ff0a7b82 */ /* 0x000ee20000000a00 */
[----:B------:R-:W-:Y:S01]  /*4880*/  @!UP1 UIADD3 UR18, UPT, UPT, UR34, 0x40, URZ ;  /* 0x0000004022129890 */ /* 0x000fe2000fffe0ff */
[----:B------:R-:W-:Y:S01]  /*4890*/  @P3 SHF.R.U32.HI R24, RZ, 0x10, R29 ;  /* 0x00000010ff183819 */ /* 0x000fe2000001161d */
[----:B------:R-:W-:Y:S01]  /*48a0*/  @!UP1 UIADD3 UR16, UPT, UPT, UR7, 0x2200, URZ ;  /* 0x0000220007109890 */ /* 0x000fe2000fffe0ff */
[----:B------:R-:W-:Y:S01]  /*48b0*/  VIADD R27, R27, 0x1 ;  /* 0x000000011b1b7836 */ /* 0x000fe20000000000 */
[----:B------:R-:W-:Y:S03]  /*48c0*/  VOTEU.ALL UP1, P4 ;  /* 0x0000000000ff7886 */ /* 0x000fe60002020000 */
[----:B------:R-:W5:Y:S01]  /*48d0*/  @!P1 LDC R0, c[0x0][0xb20] ;  /* 0x0002c800ff009b82 */ /* 0x000f620000000800 */
[----:B------:R-:W-:Y:S01]  /*48e0*/  UMOV UR19, UR35 ;  /* 0x0000002300137c82 */ /* 0x000fe20008000000 */
[----:B------:R-:W-:Y:S01]  /*48f0*/  IMAD.U32 R21, RZ, RZ, UR8 ;  /* 0x00000008ff157e24 */ /* 0x000fe2000f8e00ff */
[----:B------:R-:W-:Y:S05]  /*4900*/  UMOV UR20, UR36 ;  /* 0x0000002400147c82 */ /* 0x000fea0008000000 */
[----:B-1----:R-:W1:Y:S01]  /*4910*/  @!P1 LDC R3, c[0x0][0xb0c] ;  /* 0x0002c300ff039b82 */ /* 0x002e620000000800 */
[----:B------:R-:W-:Y:S01]  /*4920*/  IMAD.U32 R20, RZ, RZ, UR9 ;  /* 0x00000009ff147e24 */ /* 0x000fe2000f8e00ff */
[----:B------:R-:W-:Y:S01]  /*4930*/  UPRMT UR8, UR37, 0x654, UR17 ;  /* 0x0000065425087896 */ /* 0x000fe20008000011 */
[----:B------:R-:W-:Y:S03]  /*4940*/  @!P4 R2UR UR15, R21 ;  /* 0x00000000150fc2ca */ /* 0x000fe600000e0000 */
[----:B------:R-:W-:Y:S01]  /*4950*/  @!P4 R2UR UR14, R20 ;  /* 0x00000000140ec2ca */ /* 0x000fe200000e0000 */
[----:B------:R-:W-:Y:S11]  /*4960*/  @!P4 IMAD.MOV.U32 R20, RZ, RZ, 0x1000 ;  /* 0x00001000ff14c424 */ /* 0x000ff600078e00ff */
[----:B------:R-:W-:Y:S01]  /*4970*/  @!UPT UIADD3 URZ, UPT, UPT, URZ, URZ, URZ ;  /* 0x000000fffffff290 */ /* 0x000fe2000fffe0ff */
[----:B------:R1:W-:Y:S01]  /*4980*/  @!UP1 UTMALDG.3D [UR16], [UR14], desc[UR10] ;  /* 0x00000a100e0095b4 */ /* 0x0003e20008011000 */
[----:B------:R1:W-:Y:S02]  /*4990*/  @!P4 SYNCS.ARRIVE.TRANS64.RED.A0TR RZ, [UR7+0x50], R20 ;  /* 0x00005014ffffc9a7 */ /* 0x0003e40008300407 */
[----:B-1----:R-:W-:Y:S01]  /*49a0*/  @!P1 ISETP.NE.AND P2, PT, R3, 0x1, PT ;  /* 0x000000010300980c */ /* 0x002fe20003f45270 */
[C---:B--2---:R-:W-:Y:S01]  /*49b0*/  @!P1 IMAD.HI.U32 R14, R13.reuse, R14, RZ ;  /* 0x0000000e0d0e9227 */ /* 0x044fe200078e00ff */
[----:B---3--:R-:W-:Y:S03]  /*49c0*/  @!P1 ISETP.NE.AND P0, PT, R10, 0x1, PT ;  /* 0x000000010a00980c */ /* 0x008fe60003f05270 */
[C---:B------:R-:W-:Y:S01]  /*49d0*/  @!P1 IMAD.HI.U32 R11, R8.reuse, R11, RZ ;  /* 0x0000000b080b9227 */ /* 0x040fe200078e00ff */
[----:B------:R-:W-:Y:S04]  /*49e0*/  @!P1 SHF.R.U32.HI R14, RZ, R15, R14 ;  /* 0x0000000fff0e9219 */ /* 0x000fe8000001160e */
[----:B-----5:R-:W-:Y:S01]  /*49f0*/  @!P1 SHF.R.U32.HI R9, RZ, R0, R11 ;  /* 0x00000000ff099219 */ /* 0x020fe2000001160b */
[----:B------:R-:W-:Y:S01]  /*4a00*/  SYNCS.ARRIVE.TRANS64.RED.A1T0 RZ, [UR8], RZ ;  /* 0x000000ffffff79a7 */ /* 0x000fe20008100408 */
[----:B------:R-:W-:Y:S02]  /*4a10*/  @!P1 SEL R14, R13, R14, !P2 ;  /* 0x0000000e0d0e9207 */ /* 0x000fe40005000000 */
[----:B------:R-:W-:Y:S01]  /*4a20*/  @!P1 SEL R9, R8, R9, !P0 ;  /* 0x0000000908099207 */ /* 0x000fe20004000000 */
[----:B------:R-:W1:Y:S04]  /*4a30*/  SYNCS.PHASECHK.TRANS64.TRYWAIT P5, [UR7+0x78], R12 ;  /* 0x0000780cff0075a7 */ /* 0x000e6800080a1107 */
[----:B------:R-:W-:Y:S02]  /*4a40*/  @!P1 IMAD.IADD R0, R9, 0x1, -R14 ;  /* 0x0000000109009824 */ /* 0x000fe400078e0a0e */
[----:B------:R-:W-:Y:S02]  /*4a50*/  @!P1 IMAD.IADD R9, R14, 0x1, -R9 ;  /* 0x000000010e099824 */ /* 0x000fe400078e0a09 */
[----:B------:R-:W-:Y:S02]  /*4a60*/  @!P1 IMAD R13, R0, R3, R13 ;  /* 0x00000003000d9224 */ /* 0x000fe400078e020d */
[----:B------:R-:W-:Y:S01]  /*4a70*/  @!P1 IMAD R8, R9, R10, R8 ;  /* 0x0000000a09089224 */ /* 0x000fe200078e0208 */
[----:B-1----:R-:W-:Y:S06]  /*4a80*/  @!P5 BRA `(.L_x_77) ;  /* 0x0000003c00ccd947 */ /* 0x002fec0003800000 */
.L_x_167:
[----:B-1----:R-:W-:Y:S01]  /*4a90*/  @!P4 IADD3 R3, P0, PT, R36, 0x580, RZ ;  /* 0x000005802403c810 */ /* 0x002fe20007f1e0ff */
[----:B------:R-:W-:Y:S01]  /*4aa0*/  VOTEU.ALL UP1, P4 ;  /* 0x0000000000ff7886 */ /* 0x000fe20002020000 */
[----:B------:R-:W-:Y:S01]  /*4ab0*/  UMOV UR18, 0x0 ;  /* 0x0000000000127882 */ /* 0x000fe20000000000 */
[----:B------:R-:W-:Y:S01]  /*4ac0*/  UMOV UR19, 0x10000000 ;  /* 0x1000000000137882 */ /* 0x000fe20000000000 */
[----:B------:R-:W-:Y:S01]  /*4ad0*/  @!P4 R2UR UR9, R3 ;  /* 0x000000000309c2ca */ /* 0x000fe200000e0000 */
[----:B------:R-:W-:Y:S01]  /*4ae0*/  @!P4 IMAD.X R0, RZ, RZ, R37, P0 ;  /* 0x000000ffff00c224 */ /* 0x000fe200000e0625 */
[----:B------:R-:W-:Y:S01]  /*4af0*/  @!UP1 UIADD3 UR10, UPT, UPT, UR34, 0x60, URZ ;  /* 0x00000060220a9890 */ /* 0x000fe2000fffe0ff */
[----:B------:R-:W-:Y:S01]  /*4b00*/  ISETP.NE.AND P0, PT, R27, 0x2, PT ;  /* 0x000000021b00780c */ /* 0x000fe20003f05270 */
[----:B------:R-:W-:Y:S01]  /*4b10*/  UMOV UR11, UR35 ;  /* 0x00000023000b7c82 */ /* 0x000fe20008000000 */
[----:B------:R-:W-:Y:S01]  /*4b20*/  UMOV UR12, UR36 ;  /* 0x00000024000c7c82 */ /* 0x000fe20008000000 */
[----:B------:R-:W-:Y:S01]  /*4b30*/  @!P4 R2UR UR8, R0 ;  /* 0x000000000008c2ca */ /* 0x000fe200000e0000 */
[----:B------:R-:W-:Y:S01]  /*4b40*/  IMAD.IADD R20, R8, 0x1, R58 ;  /* 0x0000000108147824 */ /* 0x000fe200078e023a */
[----:B------:R-:W-:Y:S01]  /*4b50*/  @P3 R2UR UR36, R24 ;  /* 0x00000000182432ca */ /* 0x000fe200000e0000 */
[----:B------:R-:W-:Y:S01]  /*4b60*/  IMAD.IADD R21, R13, 0x1, R60 ;  /* 0x000000010d157824 */ /* 0x000fe200078e023c */
[----:B------:R-:W-:Y:S02]  /*4b70*/  SEL R0, RZ, 0x1, P0 ;  /* 0x00000001ff007807 */ /* 0x000fe40000000000 */
[----:B------:R-:W-:Y:S01]  /*4b80*/  LOP3.LUT R32, R32, 0x1, RZ, 0x3c, !PT ;  /* 0x0000000120207812 */ /* 0x000fe200078e3cff */
[----:B------:R-:W-:Y:S01]  /*4b90*/  IMAD.U32 R10, RZ, RZ, UR9 ;  /* 0x00000009ff0a7e24 */ /* 0x000fe2000f8e00ff */
[----:B------:R-:W-:Y:S01]  /*4ba0*/  @!UP1 UIADD3 UR9, UPT, UPT, UR7, 0x58, URZ ;  /* 0x0000005807099890 */ /* 0x000fe2000fffe0ff */
[----:B------:R-:W-:Y:S02]  /*4bb0*/  LOP3.LUT R25, R25, R0, RZ, 0x3c, !PT ;  /* 0x0000000019197212 */ /* 0x000fe400078e3cff */
[----:B------:R-:W-:Y:S02]  /*4bc0*/  SEL R27, R27, RZ, P0 ;  /* 0x000000ff1b1b7207 */ /* 0x000fe40000000000 */
[----:B------:R-:W-:Y:S01]  /*4bd0*/  IMAD.U32 R11, RZ, RZ, UR8 ;  /* 0x00000008ff0b7e24 */ /* 0x000fe2000f8e00ff */
[----:B------:R-:W-:Y:S01]  /*4be0*/  @!P4 R2UR UR14, R10 ;  /* 0x000000000a0ec2ca */ /* 0x000fe200000e0000 */
[----:B------:R-:W-:Y:S01]  /*4bf0*/  @!UP1 UIADD3 UR8, UPT, UPT, UR7, 0x3200, URZ ;  /* 0x0000320007089890 */ /* 0x000fe2000fffe0ff */
[----:B------:R-:W-:Y:S02]  /*4c00*/  VOTEU.ALL UP1, P4 ;  /* 0x0000000000ff7886 */ /* 0x000fe40002020000 */
[----:B------:R-:W-:Y:S11]  /*4c10*/  @!P4 R2UR UR15, R11 ;  /* 0x000000000b0fc2ca */ /* 0x000ff600000e0000 */
[----:B------:R-:W-:Y:S02]  /*4c20*/  @!UPT UIADD3 URZ, UPT, UPT, URZ, URZ, URZ ;  /* 0x000000fffffff290 */ /* 0x000fe4000fffe0ff */
[----:B------:R2:W-:Y:S01]  /*4c30*/  @!UP1 UTMALDG.3D [UR8], [UR14], desc[UR18] ;  /* 0x000012080e0095b4 */ /* 0x0005e20008011000 */
[----:B------:R2:W-:Y:S01]  /*4c40*/  @!P4 SYNCS.ARRIVE.TRANS64.RED.A0TR RZ, [UR7+0x58], R23 ;  /* 0x00005817ffffc9a7 */ /* 0x0005e20008300407 */
[----:B------:R-:W-:Y:S01]  /*4c50*/  UPLOP3.LUT UP1, UPT, UPT, UPT, UPT, 0x80, 0x8 ;  /* 0x000000000008789c */ /* 0x000fe20003f2f070 */
[----:B------:R-:W-:Y:S01]  /*4c60*/  SYNCS.ARRIVE.TRANS64.RED.A1T0 RZ, [UR13], RZ ;  /* 0x000000ffffff79a7 */ /* 0x000fe2000810040d */
[----:B------:R-:W-:Y:S09]  /*4c70*/  @P3 BRA `(.L_x_78) ;  /* 0xfffffff000943947 */ /* 0x000ff2000383ffff */
[----:B------:R-:W-:-:S04]  /*4c80*/  SHF.L.U32 R3, R32, 0x1f, RZ ;  /* 0x0000001f20037819 */ /* 0x000fc800000006ff */
[----:B------:R-:W1:Y:S02]  /*4c90*/  SYNCS.PHASECHK.TRANS64.TRYWAIT P0, [UR7+0x60], R3 ;  /* 0x00006003ff0075a7 */ /* 0x000e640008001107 */
[----:B-1----:R-:W-:Y:S05]  /*4ca0*/  @!P0 BRA `(.L_x_79) ;  /* 0x0000003c005c8947 */ /* 0x002fea0003800000 */
.L_x_169:
[----:B------:R-:W3:Y:S02]  /*4cb0*/  SYNCS.PHASECHK.TRANS64.TRYWAIT P0, [UR7+0x68], R3 ;  /* 0x00006803ff0075a7 */ /* 0x000ee40008001107 */
[----:B---3--:R-:W-:Y:S05]  /*4cc0*/  @!P0 BRA `(.L_x_80) ;  /* 0x0000003c006c8947 */ /* 0x008fea0003800000 */
.L_x_171:
[----:B------:R-:W3:Y:S02]  /*4cd0*/  SYNCS.PHASECHK.TRANS64.TRYWAIT P0, [UR7+0x70], R3 ;  /* 0x00007003ff0075a7 */ /* 0x000ee40008001107 */
[----:B---3--:R-:W-:Y:S05]  /*4ce0*/  @!P0 BRA `(.L_x_81) ;  /* 0x0000003c007c8947 */ /* 0x008fea0003800000 */
.L_x_173:
[----:B-1----:R-:W-:-:S07]  /*4cf0*/  MOV R0, UR7 ;  /* 0x0000000700007c02 */ /* 0x002fce0008000f00 */
.L_x_82:
[----:B-1----:R-:W-:-:S04]  /*4d00*/  SHF.L.U32 R3, R32, 0x1f, RZ ;  /* 0x0000001f20037819 */ /* 0x002fc800000006ff */
[----:B------:R1:W3:Y:S03]  /*4d10*/  SYNCS.PHASECHK.TRANS64.TRYWAIT P0, [R0+URZ+0x78], R3 ;  /* 0x00007803000075a7 */ /* 0x0002e600080011ff */
[----:B---3--:R-:W-:Y:S05]  /*4d20*/  @!P0 NANOSLEEP.SYNCS 0x989680 ;  /* 0x009896800000895d */ /* 0x008fea0003900000 */
[----:B------:R-:W3:Y:S02]  /*4d30*/  @!P0 SYNCS.PHASECHK.TRANS64 P0, [R0+URZ+0x78], R3 ;  /* 0x00007803000085a7 */ /* 0x000ee400080010ff */
[----:B--23--:R-:W-:Y:S05]  /*4d40*/  @P0 EXIT ;  /* 0x000000000000094d */ /* 0x00cfea0003800000 */
[----:B------:R-:W-:Y:S05]  /*4d50*/  BRA `(.L_x_82) ;  /* 0xfffffffc00e87947 */ /* 0x000fea000383ffff */
.L_x_67:
[----:B------:R-:W-:-:S06]  /*4d60*/  UISETP.GE.AND UP1, UPT, UR8, 0x4, UPT ;  /* 0x000000040800788c */ /* 0x000fcc000bf26270 */
[----:B------:R-:W-:-:S13]  /*4d70*/  PLOP3.LUT P0, PT, PT, PT, UP1, 0x80, 0x8 ;  /* 0x000000000008781c */ /* 0x000fda0003f0f018 */
[----:B------:R-:W-:Y:S05]  /*4d80*/  @!P0 EXIT ;  /* 0x000000000000894d */ /* 0x000fea0003800000 */
[----:B------:R-:W-:Y:S01]  /*4d90*/  BAR.SYNC.DEFER_BLOCKING 0x6, 0xa0 ;  /* 0x0182800000007b1d */ /* 0x000fe20000010000 */
[C---:B------:R-:W-:Y:S01]  /*4da0*/  IMAD.SHL.U32 R7, R72.reuse, 0x20, RZ ;  /* 0x0000002048077824 */ /* 0x040fe200078e00ff */
[----:B------:R-:W-:Y:S01]  /*4db0*/  SHF.R.U32.HI R0, RZ, 0x1, R72 ;  /* 0x00000001ff007819 */ /* 0x000fe20000011648 */
[C---:B------:R-:W-:Y:S01]  /*4dc0*/  IMAD.SHL.U32 R64, R72.reuse, 0x10, RZ ;  /* 0x0000001048407824 */ /* 0x040fe200078e00ff */
[C---:B------:R-:W-:Y:S01]  /*4dd0*/  LOP3.LUT P0, RZ, R72.reuse, 0x4, RZ, 0xc0, !PT ;  /* 0x0000000448ff7812 */ /* 0x040fe2000780c0ff */
[----:B------:R-:W-:Y:S01]  /*4de0*/  IMAD.U32 R32, R72, 0x10000, RZ ;  /* 0x0001000048207824 */ /* 0x000fe200078e00ff */
[----:B------:R-:W-:Y:S02]  /*4df0*/  UMOV UR48, 0x400 ;  /* 0x0000040000307882 */ /* 0x000fe40000000000 */
[----:B------:R-:W1:Y:S01]  /*4e00*/  LDC R63, c[0x0][0x370] ;  /* 0x0000dc00ff3f7b82 */ /* 0x000e620000000800 */
[----:B------:R-:W-:Y:S01]  /*4e10*/  ULEA UR48, UR37, UR48, 0x18 ;  /* 0x0000003025307291 */ /* 0x000fe2000f8ec0ff */
[----:B------:R-:W-:Y:S01]  /*4e20*/  LOP3.LUT R5, R7, 0xc0, RZ, 0xc0, !PT ;  /* 0x000000c007057812 */ /* 0x000fe200078ec0ff */
[----:B------:R-:W-:Y:S01]  /*4e30*/  IMAD.MOV.U32 R71, RZ, RZ, 0x20 ;  /* 0x00000020ff477424 */ /* 0x000fe200078e00ff */
[----:B------:R-:W-:Y:S01]  /*4e40*/  LOP3.LUT R64, R64, 0x600, RZ, 0xc0, !PT ;  /* 0x0000060040407812 */ /* 0x000fe200078ec0ff */
[----:B------:R-:W-:Y:S01]  /*4e50*/  UIADD3 UR4, UPT, UPT, UR48, 0x200, URZ ;  /* 0x0000020030047890 */ /* 0x000fe2000fffe0ff */
[----:B------:R-:W-:Y:S01]  /*4e60*/  LOP3.LUT R0, R5, 0x8, R0, 0xf8, !PT ;  /* 0x0000000805007812 */ /* 0x000fe200078ef800 */
[----:B------:R-:W-:Y:S01]  /*4e70*/  IMAD.SHL.U32 R5, R72, 0x4, RZ ;  /* 0x0000000448057824 */ /* 0x000fe200078e00ff */
[----:B------:R-:W2:Y:S01]  /*4e80*/  LDC R28, c[0x0][0xb0c] ;  /* 0x0002c300ff1c7b82 */ /* 0x000ea20000000800 */
[----:B------:R-:W-:Y:S01]  /*4e90*/  LOP3.LUT R64, R64, 0x20, R7, 0xf8, !PT ;  /* 0x0000002040407812 */ /* 0x000fe200078ef807 */
[----:B------:R-:W-:Y:S01]  /*4ea0*/  IMAD.MOV.U32 R70, RZ, RZ, 0x1 ;  /* 0x00000001ff467424 */ /* 0x000fe200078e00ff */
[----:B------:R-:W-:Y:S01]  /*4eb0*/  LOP3.LUT R32, R32, 0x600000, RZ, 0xc0, !PT ;  /* 0x0060000020207812 */ /* 0x000fe200078ec0ff */
[----:B------:R-:W-:Y:S01]  /*4ec0*/  IMAD.MOV.U32 R30, RZ, RZ, RZ ;  /* 0x000000ffff1e7224 */ /* 0x000fe200078e00ff */
[----:B------:R-:W-:-:S02]  /*4ed0*/  LOP3.LUT R5, R0, 0x18, R5, 0x78, !PT ;  /* 0x0000001800057812 */ /* 0x000fc400078e7805 */
[----:B------:R-:W-:Y:S02]  /*4ee0*/  CS2R R68, SRZ ;  /* 0x0000000000447805 */ /* 0x000fe4000001ff00 */
[----:B------:R-:W-:Y:S01]  /*4ef0*/  LOP3.LUT R64, R64, 0x100, R7, 0xf8, !PT ;  /* 0x0000010040407812 */ /* 0x000fe200078ef807 */
[----:B------:R-:W4:Y:S01]  /*4f00*/  LDC R61, c[0x0][0xb20] ;  /* 0x0002c800ff3d7b82 */ /* 0x000f220000000800 */
[----:B------:R-:W3:Y:S01]  /*4f10*/  LDS R3, [UR48+0x140] ;  /* 0x00014030ff037984 */ /* 0x000ee20008000800 */
[----:B------:R-:W-:Y:S01]  /*4f20*/  LOP3.LUT R72, R72, 0x60, RZ, 0xc0, !PT ;  /* 0x0000006048487812 */ /* 0x000fe200078ec0ff */
[----:B------:R-:W-:Y:S01]  /*4f30*/  IMAD.MOV.U32 R75, RZ, RZ, RZ ;  /* 0x000000ffff4b7224 */ /* 0x000fe200078e00ff */
[----:B------:R-:W-:Y:S01]  /*4f40*/  LOP3.LUT R64, R64, R5, RZ, 0xfc, !PT ;  /* 0x0000000540407212 */ /* 0x000fe200078efcff */
[----:B------:R-:W-:Y:S01]  /*4f50*/  IMAD.U32 R66, RZ, RZ, UR4 ;  /* 0x00000004ff427e24 */ /* 0x000fe2000f8e00ff */
[----:B------:R-:W-:Y:S01]  /*4f60*/  SEL R71, R71, 0xffffffe0, !P0 ;  /* 0xffffffe047477807 */ /* 0x000fe20004000000 */
[----:B------:R-:W1:Y:S01]  /*4f70*/  LDCU.64 UR52, c[0x0][0x348] ;  /* 0x00006900ff3477ac */ /* 0x000e620008000a00 */
[----:B------:R-:W1:Y:S01]  /*4f80*/  LDC R27, c[0x0][0xb30] ;  /* 0x0002cc00ff1b7b82 */ /* 0x000e620000000800 */
[----:B------:R-:W1:Y:S01]  /*4f90*/  LDCU.64 UR38, c[0x0][0x888] ;  /* 0x00011100ff2677ac */ /* 0x000e620008000a00 */
[----:B------:R-:W1:Y:S06]  /*4fa0*/  LDCU.64 UR44, c[0x0][0x890] ;  /* 0x00011200ff2c77ac */ /* 0x000e6c0008000a00 */
[----:B------:R-:W1:Y:S01]  /*4fb0*/  LDC.64 R56, c[0x0][0xb10] ;  /* 0x0002c400ff387b82 */ /* 0x000e620000000a00 */
[----:B------:R-:W-:Y:S01]  /*4fc0*/  UMOV UR49, URZ ;  /* 0x000000ff00317c82 */ /* 0x000fe20008000000 */
[----:B------:R-:W-:-:S06]  /*4fd0*/  UMOV UR51, URZ ;  /* 0x000000ff00337c82 */ /* 0x000fcc0008000000 */
[----:B------:R-:W1:Y:S08]  /*4fe0*/  LDC.64 R24, c[0x0][0xb18] ;  /* 0x0002c600ff187b82 */ /* 0x000e700000000a00 */
[----:B------:R-:W1:Y:S08]  /*4ff0*/  LDC.64 R22, c[0x0][0xb28] ;  /* 0x0002ca00ff167b82 */ /* 0x000e700000000a00 */
[----:B------:R-:W1:Y:S01]  /*5000*/  LDC.64 R54, c[0x0][0x8b0] ;  /* 0x00022c00ff367b82 */ /* 0x000e620000000a00 */
[----:B---3--:R-:W-:-:S07]  /*5010*/  IMAD.IADD R32, R3, 0x1, R32 ;  /* 0x0000000103207824 */ /* 0x008fce00078e0220 */
[----:B------:R-:W3:Y:S08]  /*5020*/  LDC.64 R52, c[0x0][0x8a8] ;  /* 0x00022a00ff347b82 */ /* 0x000ef00000000a00 */
[----:B--2-4-:R-:W1:Y:S02]  /*5030*/  LDC R62, c[0x0][0x374] ;  /* 0x0000dd00ff3e7b82 */ /* 0x014e640000000800 */
.L_x_126:
[C---:B------:R-:W-:Y:S02]  /*5040*/  LEA R0, R75.reuse, UR48, 0x3 ;  /* 0x000000304b007c11 */ /* 0x040fe4000f8e18ff */
[----:B------:R-:W-:Y:S02]  /*5050*/  SHF.L.U32 R3, R68, 0x1f, RZ ;  /* 0x0000001f44037819 */ /* 0x000fe400000006ff */
[----:B------:R-:W-:Y:S02]  /*5060*/  LEA R16, R75, UR48, 0x4 ;  /* 0x000000304b107c11 */ /* 0x000fe4000f8e20ff */
[----:B------:R-:W2:Y:S02]  /*5070*/  SYNCS.PHASECHK.TRANS64.TRYWAIT P0, [R0+URZ+0x90], R3 ;  /* 0x00009003000075a7 */ /* 0x000ea400080011ff */
[----:B-12---:R-:W-:Y:S05]  /*5080*/  @!P0 BRA `(.L_x_83) ;  /* 0x0000003800ac8947 */ /* 0x006fea0003800000 */
.L_x_174:
[----:B------:R-:W4:Y:S01]  /*5090*/  LDC.64 R12, c[0x0][0xb10] ;  /* 0x0002c400ff0c7b82 */ /* 0x000f220000000a00 */
[----:B------:R-:W3:Y:S01]  /*50a0*/  LDS.128 R16, [R16+0x120] ;  /* 0x0001200010107984 */ /* 0x000ee20000000c00 */
[----:B-1----:R-:W-:Y:S01]  /*50b0*/  ISETP.NE.AND P1, PT, R27, 0x1, PT ;  /* 0x000000011b00780c */ /* 0x002fe20003f25270 */
[----:B--2---:R-:W-:Y:S01]  /*50c0*/  VIADD R0, R0, 0xa0 ;  /* 0x000000a000007836 */ /* 0x004fe20000000000 */
[----:B------:R-:W-:Y:S04]  /*50d0*/  ISETP.GE.AND P0, PT, R26, 0x1, PT ;  /* 0x000000011a00780c */ /* 0x000fe80003f06270 */
[----:B------:R-:W1:Y:S01]  /*50e0*/  LDC.64 R10, c[0x0][0xb18] ;  /* 0x0002c600ff0a7b82 */ /* 0x000e620000000a00 */
[----:B------:R-:W-:Y:S01]  /*50f0*/  PRMT R0, RZ, 0x654, R0 ;  /* 0x00000654ff007816 */ /* 0x000fe20000000000 */
[----:B------:R-:W-:Y:S01]  /*5100*/  @!PT LDS RZ, [RZ] ;  /* 0x00000000fffff984 */ /* 0x000fe20000000800 */
[----:B------:R-:W-:Y:S01]  /*5110*/  @!PT LDS RZ, [RZ] ;  /* 0x00000000fffff984 */ /* 0x000fe20000000800 */
[----:B------:R-:W-:Y:S01]  /*5120*/  @!PT LDS RZ, [RZ] ;  /* 0x00000000fffff984 */ /* 0x000fe20000000800 */
[----:B------:R-:W-:Y:S01]  /*5130*/  @!PT LDS RZ, [RZ] ;  /* 0x00000000fffff984 */ /* 0x000fe20000000800 */
[----:B------:R2:W-:Y:S06]  /*5140*/  MEMBAR.ALL.CTA ;  /* 0x0000000000007992 */ /* 0x0005ec0000008000 */
[----:B--2---:R-:W2:Y:S01]  /*5150*/  FENCE.VIEW.ASYNC.S ;  /* 0x00000000000073c6 */ /* 0x004ea20000000000 */
[----:B------:R-:W1:Y:S08]  /*5160*/  @!P1 LDC R14, c[0x0][0xb20] ;  /* 0x0002c800ff0e9b82 */ /* 0x000e700000000800 */
[----:B------:R-:W1:Y:S01]  /*5170*/  @!P1 LDC R9, c[0x0][0xb0c] ;  /* 0x0002c300ff099b82 */ /* 0x000e620000000800 */
[----:B--2---:R2:W-:Y:S01]  /*5180*/  SYNCS.ARRIVE.TRANS64.RED.A1T0 RZ, [R0+URZ], RZ ;  /* 0x000000ff00ff79a7 */ /* 0x0045e200081004ff */
[----:B---3--:R-:W-:Y:S04]  /*5190*/  LOP3.LUT P4, RZ, R18, 0x1, RZ, 0xc0, !PT ;  /* 0x0000000112ff7812 */ /* 0x008fe8000788c0ff */
[----:B------:R-:W-:Y:S09]  /*51a0*/  P2R R73, PR, RZ, 0x10 ;  /* 0x00000010ff497803 */ /* 0x000ff20000000000 */
[----:B------:R-:W-:Y:S02]  /*51b0*/  @P4 MOV R31, R16 ;  /* 0x00000010001f4202 */ /* 0x000fe40000000f00 */
[----:B------:R-:W-:Y:S01]  /*51c0*/  @P4 LOP3.LUT R29, R17, 0xffff, RZ, 0xc0, !PT ;  /* 0x0000ffff111d4812 */ /* 0x000fe200078ec0ff */
[----:B--2-4-:R-:W-:Y:S06]  /*51d0*/  @!P0 BRA `(.L_x_84) ;  /* 0x0000000000a48947 */ /* 0x014fec0003800000 */
[----:B------:R-:W-:Y:S01]  /*51e0*/  IMAD.HI.U32 R36, R62, R25, RZ ;  /* 0x000000193e247227 */ /* 0x000fe200078e00ff */
[----:B------:R-:W-:Y:S02]  /*51f0*/  ISETP.NE.AND P0, PT, R24, 0x1, PT ;  /* 0x000000011800780c */ /* 0x000fe40003f05270 */
[----:B------:R-:W-:Y:S01]  /*5200*/  ISETP.NE.AND P2, PT, R26, 0x1, PT ;  /* 0x000000011a00780c */ /* 0x000fe20003f45270 */
[-C--:B------:R-:W-:Y:S01]  /*5210*/  IMAD.HI.U32 R34, R63, R56.reuse, RZ ;  /* 0x000000383f227227 */ /* 0x080fe200078e00ff */
[----:B------:R-:W-:Y:S02]  /*5220*/  SHF.R.U32.HI R37, RZ, R61, R36 ;  /* 0x0000003dff257219 */ /* 0x000fe40000011624 */
[----:B------:R-:W-:Y:S01]  /*5230*/  ISETP.NE.AND P3, PT, R28, 0x1, PT ;  /* 0x000000011c00780c */ /* 0x000fe20003f65270 */
[----:B------:R-:W-:Y:S01]  /*5240*/  IMAD.HI.U32 R40, R29, R25, RZ ;  /* 0x000000191d287227 */ /* 0x000fe200078e00ff */
[----:B------:R-:W-:Y:S02]  /*5250*/  SHF.R.U32.HI R34, RZ, R57, R34 ;  /* 0x00000039ff227219 */ /* 0x000fe40000011622 */
[----:B------:R-:W-:Y:S01]  /*5260*/  SEL R3, R62, R37, !P0 ;  /* 0x000000253e037207 */ /* 0x000fe20004000000 */
[----:B------:R-:W-:Y:S01]  /*5270*/  IMAD.HI.U32 R38, R31, R56, RZ ;  /* 0x000000381f267227 */ /* 0x000fe200078e00ff */
[----:B------:R-:W-:Y:S03]  /*5280*/  SEL R7, R63, R34, !P3 ;  /* 0x000000223f077207 */ /* 0x000fe60005800000 */
[-C--:B------:R-:W-:Y:S01]  /*5290*/  IMAD.HI.U32 R34, R3, R22.reuse, RZ ;  /* 0x0000001603227227 */ /* 0x080fe200078e00ff */
[----:B------:R-:W-:Y:S03]  /*52a0*/  SHF.R.U32.HI R38, RZ, R57, R38 ;  /* 0x00000039ff267219 */ /* 0x000fe60000011626 */
[----:B------:R-:W-:Y:S01]  /*52b0*/  IMAD.HI.U32 R36, R7, R22, RZ ;  /* 0x0000001607247227 */ /* 0x000fe200078e00ff */
[----:B------:R-:W-:Y:S02]  /*52c0*/  @P2 SHF.R.U32.HI R3, RZ, R23, R34 ;  /* 0x00000017ff032219 */ /* 0x000fe40000011622 */
[----:B------:R-:W-:Y:S02]  /*52d0*/  SHF.R.U32.HI R34, RZ, R61, R40 ;  /* 0x0000003dff227219 */ /* 0x000fe40000011628 */
[----:B------:R-:W-:Y:S01]  /*52e0*/  @P2 SHF.R.U32.HI R7, RZ, R23, R36 ;  /* 0x00000017ff072219 */ /* 0x000fe20000011624 */
[C---:B------:R-:W-:Y:S01]  /*52f0*/  IMAD R2, R26.reuse, R3, RZ ;  /* 0x000000031a027224 */ /* 0x040fe200078e02ff */
[----:B------:R-:W-:Y:S02]  /*5300*/  SEL R5, R29, R34, !P0 ;  /* 0x000000221d057207 */ /* 0x000fe40004000000 */
[----:B------:R-:W-:Y:S01]  /*5310*/  SEL R3, R31, R38, !P3 ;  /* 0x000000261f037207 */ /* 0x000fe20005800000 */
[----:B------:R-:W-:Y:S01]  /*5320*/  IMAD R4, R26, R7, RZ ;  /* 0x000000071a047224 */ /* 0x000fe200078e02ff */
[C---:B------:R-:W-:Y:S01]  /*5330*/  ISETP.GE.AND P0, PT, R5.reuse, R2, PT ;  /* 0x000000020500720c */ /* 0x040fe20003f06270 */
[----:B------:R-:W-:Y:S03]  /*5340*/  IMAD.HI.U32 R6, R5, R22, RZ ;  /* 0x0000001605067227 */ /* 0x000fe600078e00ff */
[----:B------:R-:W-:Y:S01]  /*5350*/  ISETP.GE.OR P0, PT, R3, R4, P0 ;  /* 0x000000040300720c */ /* 0x000fe20000706670 */
[----:B------:R-:W-:Y:S01]  /*5360*/  IMAD.MOV R4, RZ, RZ, -R3 ;  /* 0x000000ffff047224 */ /* 0x000fe200078e0a03 */
[-C--:B------:R-:W-:Y:S03]  /*5370*/  SHF.R.U32.HI R6, RZ, R23.reuse, R6 ;  /* 0x00000017ff067219 */ /* 0x080fe60000011606 */
[----:B------:R-:W-:Y:S01]  /*5380*/  IMAD R31, R28, R4, R31 ;  /* 0x000000041c1f7224 */ /* 0x000fe200078e021f */
[----:B------:R-:W-:Y:S05]  /*5390*/  SEL R15, R5, R6, !P2 ;  /* 0x00000006050f7207 */ /* 0x000fea0005000000 */
[----:B------:R-:W-:Y:S02]  /*53a0*/  IMAD.MOV R6, RZ, RZ, -R15 ;  /* 0x000000ffff067224 */ /* 0x000fe400078e0a0f */
[C---:B------:R-:W-:Y:S04]  /*53b0*/  @!P0 IMAD.HI.U32 R2, R3.reuse, R22, RZ ;  /* 0x0000001603028227 */ /* 0x040fe800078e00ff */
[----:B------:R-:W-:Y:S01]  /*53c0*/  IMAD R6, R26, R6, R5 ;  /* 0x000000061a067224 */ /* 0x000fe200078e0205 */
[----:B------:R-:W-:Y:S04]  /*53d0*/  @!P0 SHF.R.U32.HI R2, RZ, R23, R2 ;  /* 0x00000017ff028219 */ /* 0x000fe80000011602 */
[----:B------:R-:W-:Y:S02]  /*53e0*/  @!P0 SEL R0, R3, R2, !P2 ;  /* 0x0000000203008207 */ /* 0x000fe40005000000 */
[----:B------:R-:W-:Y:S02]  /*53f0*/  IADD3 R2, PT, PT, -R5, RZ, RZ ;  /* 0x000000ff05027210 */ /* 0x000fe40007ffe1ff */
[----:B------:R-:W-:Y:S01]  /*5400*/  @!P0 IADD3 R8, PT, PT, R15, -R0, RZ ;  /* 0x800000000f088210 */ /* 0x000fe20007ffe0ff */
[----:B------:R-:W-:Y:S02]  /*5410*/  @!P0 IMAD R0, R7, R6, R0 ;  /* 0x0000000607008224 */ /* 0x000fe400078e0200 */
[----:B------:R-:W-:Y:S02]  /*5420*/  IMAD R29, R24, R2, R29 ;  /* 0x00000002181d7224 */ /* 0x000fe400078e021d */
[----:B------:R-:W-:Y:S02]  /*5430*/  @!P0 IMAD R5, R8, R26, R3 ;  /* 0x0000001a08058224 */ /* 0x000fe400078e0203 */
[----:B------:R-:W-:Y:S04]  /*5440*/  @!P0 IMAD.MOV.U32 R3, RZ, RZ, R0 ;  /* 0x000000ffff038224 */ /* 0x000fe800078e0000 */
[----:B------:R-:W-:Y:S02]  /*5450*/  IMAD R31, R3, R28, R31 ;  /* 0x0000001c031f7224 */ /* 0x000fe400078e021f */
[----:B------:R-:W-:Y:S07]  /*5460*/  IMAD R29, R5, R24, R29 ;  /* 0x00000018051d7224 */ /* 0x000fee00078e021d */
.L_x_84:
[----:B-1----:R-:W-:Y:S01]  /*5470*/  @!P1 ISETP.NE.AND P0, PT, R10, 0x1, PT ;  /* 0x000000010a00980c */ /* 0x002fe20003f05270 */
[----:B------:R-:W-:Y:S01]  /*5480*/  @!P1 IMAD.HI.U32 R3, R29, R11, RZ ;  /* 0x0000000b1d039227 */ /* 0x000fe200078e00ff */
[----:B------:R-:W-:Y:S01]  /*5490*/  R2UR UR42, R21 ;  /* 0x00000000152a72ca */ /* 0x000fe200000e0000 */
[----:B------:R-:W-:Y:S01]  /*54a0*/  BSSY.RECONVERGENT B6, `(.L_x_85) ;  /* 0x0000031000067945 */ /* 0x000fe20003800200 */
[----:B------:R-:W-:Y:S01]  /*54b0*/  R2UR UR41, R20 ;  /* 0x00000000142972ca */ /* 0x000fe200000e0000 */
[----:B------:R-:W-:Y:S01]  /*54c0*/  @!P1 IMAD.HI.U32 R0, R31, R12, RZ ;  /* 0x0000000c1f009227 */ /* 0x000fe200078e00ff */
[----:B------:R-:W-:Y:S02]  /*54d0*/  @!P1 SHF.R.U32.HI R2, RZ, R14, R3 ;  /* 0x0000000eff029219 */ /* 0x000fe40000011603 */
[----:B------:R-:W-:Y:S01]  /*54e0*/  @!P1 ISETP.NE.AND P2, PT, R9, 0x1, PT ;  /* 0x000000010900980c */ /* 0x000fe20003f45270 */
[----:B------:R-:W-:Y:S01]  /*54f0*/  VIADD R75, R75, 0x1 ;  /* 0x000000014b4b7836 */ /* 0x000fe20000000000 */
[----:B------:R-:W-:Y:S02]  /*5500*/  @!P1 SEL R2, R29, R2, !P0 ;  /* 0x000000021d029207 */ /* 0x000fe40004000000 */
[----:B------:R-:W-:Y:S02]  /*5510*/  @!P1 SHF.R.U32.HI R0, RZ, R13, R0 ;  /* 0x0000000dff009219 */ /* 0x000fe40000011600 */
[----:B------:R-:W-:Y:S01]  /*5520*/  LOP3.LUT P0, RZ, R66, 0x1b0, RZ, 0xc0, !PT ;  /* 0x000001b042ff7812 */ /* 0x000fe2000780c0ff */
[----:B------:R-:W-:Y:S01]  /*5530*/  USHF.L.U32 UR42, UR42, 0x6, URZ ;  /* 0x000000062a2a7899 */ /* 0x000fe200080006ff */
[----:B------:R-:W-:Y:S01]  /*5540*/  @!P1 SEL R3, R31, R0, !P2 ;  /* 0x000000001f039207 */ /* 0x000fe20005000000 */
[----:B------:R-:W-:Y:S01]  /*5550*/  USHF.L.U32 UR41, UR41, 0x7, URZ ;  /* 0x0000000729297899 */ /* 0x000fe200080006ff */
[----:B------:R-:W-:Y:S03]  /*5560*/  @P4 SHF.R.U32.HI R67, RZ, 0x10, R17 ;  /* 0x00000010ff434819 */ /* 0x000fe60000011611 */
[----:B------:R-:W-:Y:S02]  /*5570*/  @!P1 IMAD.IADD R0, R2, 0x1, -R3 ;  /* 0x0000000102009824 */ /* 0x000fe400078e0a03 */
[----:B------:R-:W-:Y:S02]  /*5580*/  @!P1 IMAD.IADD R2, R3, 0x1, -R2 ;  /* 0x0000000103029824 */ /* 0x000fe400078e0a02 */
[----:B------:R-:W-:Y:S02]  /*5590*/  @!P1 IMAD R31, R0, R9, R31 ;  /* 0x00000009001f9224 */ /* 0x000fe400078e021f */
[----:B------:R-:W-:Y:S01]  /*55a0*/  @!P1 IMAD R29, R2, R10, R29 ;  /* 0x0000000a021d9224 */ /* 0x000fe200078e021d */
[----:B------:R-:W-:Y:S06]  /*55b0*/  @!P0 BRA `(.L_x_86) ;  /* 0x00000000007c8947 */ /* 0x000fec0003800000 */
[----:B------:R-:W1:Y:S01]  /*55c0*/  LDCU.64 UR8, c[0x4][0x80] ;  /* 0x01001000ff0877ac */ /* 0x000e620008000a00 */
[----:B------:R-:W-:Y:S01]  /*55d0*/  MOV R2, 0x0 ;  /* 0x0000000000027802 */ /* 0x000fe20000000f00 */
[----:B------:R-:W-:Y:S02]  /*55e0*/  HFMA2 R12, -RZ, RZ, 0, 5.9604644775390625e-08 ;  /* 0x00000001ff0c7431 */ /* 0x000fe400000001ff */
[----:B------:R-:W-:Y:S01]  /*55f0*/  IMAD.MOV.U32 R8, RZ, RZ, 0x70 ;  /* 0x00000070ff087424 */ /* 0x000fe200078e00ff */
[----:B------:R2:W3:Y:S01]  /*5600*/  LDC.64 R14, c[0x4][R2] ;  /* 0x01000000020e7b82 */ /* 0x0004e20000000a00 */
[----:B------:R-:W4:Y:S01]  /*5610*/  LDCU.64 UR6, c[0x4][0x88] ;  /* 0x01001100ff0677ac */ /* 0x000f220008000a00 */
[----:B------:R-:W-:Y:S01]  /*5620*/  IMAD.MOV.U32 R13, RZ, RZ, RZ ;  /* 0x000000ffff0d7224 */ /* 0x000fe200078e00ff */
[----:B------:R-:W2:Y:S01]  /*5630*/  LDCU.64 UR4, c[0x4][0x8] ;  /* 0x01000100ff0477ac */ /* 0x000ea20008000a00 */
[----:B-1----:R-:W-:Y:S01]  /*5640*/  MOV R5, UR9 ;  /* 0x0000000900057c02 */ /* 0x002fe20008000f00 */
[----:B------:R-:W-:Y:S01]  /*5650*/  IMAD.U32 R4, RZ, RZ, UR8 ;  /* 0x00000008ff047e24 */ /* 0x000fe2000f8e00ff */
[----:B----4-:R-:W-:Y:S01]  /*5660*/  MOV R7, UR7 ;  /* 0x0000000700077c02 */ /* 0x010fe20008000f00 */
[----:B------:R-:W-:Y:S01]  /*5670*/  IMAD.U32 R6, RZ, RZ, UR6 ;  /* 0x00000006ff067e24 */ /* 0x000fe2000f8e00ff */
[----:B--2---:R-:W-:Y:S01]  /*5680*/  MOV R11, UR5 ;  /* 0x00000005000b7c02 */ /* 0x004fe20008000f00 */
[----:B------:R-:W-:Y:S02]  /*5690*/  IMAD.U32 R10, RZ, RZ, UR4 ;  /* 0x00000004ff0a7e24 */ /* 0x000fe4000f8e00ff */
[----:B------:R-:W-:Y:S07]  /*56a0*/  LEPC R20, `(.L_x_87) ;  /* 0x000000001014794e */ /* 0x000fee0000000000 */
[----:B---3-5:R-:W-:Y:S05]  /*56b0*/  CALL.ABS.NOINC R14 ;  /* 0x000000000e007343 */ /* 0x028fea0003c00000 */
.L_x_87:
[----:B------:R-:W1:Y:S01]  /*56c0*/  LDCU.64 UR8, c[0x4][0x80] ;  /* 0x01001000ff0877ac */ /* 0x000e620008000a00 */
[----:B------:R-:W2:Y:S01]  /*56d0*/  LDC.64 R2, c[0x4][R2] ;  /* 0x0100000002027b82 */ /* 0x000ea20000000a00 */
[----:B------:R-:W-:Y:S02]  /*56e0*/  HFMA2 R12, -RZ, RZ, 0, 5.9604644775390625e-08 ;  /* 0x00000001ff0c7431 */ /* 0x000fe400000001ff */
[----:B------:R-:W-:Y:S02]  /*56f0*/  IMAD.MOV.U32 R8, RZ, RZ, 0x70 ;  /* 0x00000070ff087424 */ /* 0x000fe400078e00ff */
[----:B------:R-:W-:Y:S01]  /*5700*/  IMAD.MOV.U32 R13, RZ, RZ, RZ ;  /* 0x000000ffff0d7224 */ /* 0x000fe200078e00ff */
[----:B------:R-:W3:Y:S01]  /*5710*/  LDCU.64 UR6, c[0x4][0x88] ;  /* 0x01001100ff0677ac */ /* 0x000ee20008000a00 */
[----:B------:R-:W4:Y:S01]  /*5720*/  LDCU.64 UR4, c[0x4][0x8] ;  /* 0x01000100ff0477ac */ /* 0x000f220008000a00 */
[----:B-1----:R-:W-:Y:S02]  /*5730*/  MOV R4, UR8 ;  /* 0x0000000800047c02 */ /* 0x002fe40008000f00 */
[----:B------:R-:W-:Y:S02]  /*5740*/  MOV R5, UR9 ;  /* 0x0000000900057c02 */ /* 0x000fe40008000f00 */
[----:B---3--:R-:W-:Y:S01]  /*5750*/  MOV R7, UR7 ;  /* 0x0000000700077c02 */ /* 0x008fe20008000f00 */
[----:B------:R-:W-:Y:S01]  /*5760*/  IMAD.U32 R6, RZ, RZ, UR6 ;  /* 0x00000006ff067e24 */ /* 0x000fe2000f8e00ff */
[----:B----4-:R-:W-:Y:S01]  /*5770*/  MOV R11, UR5 ;  /* 0x00000005000b7c02 */ /* 0x010fe20008000f00 */
[----:B------:R-:W-:Y:S02]  /*5780*/  IMAD.U32 R10, RZ, RZ, UR4 ;  /* 0x00000004ff0a7e24 */ /* 0x000fe4000f8e00ff */
[----:B------:R-:W-:Y:S07]  /*5790*/  LEPC R20, `(.L_x_86) ;  /* 0x000000001014794e */ /* 0x000fee0000000000 */
[----:B--2---:R-:W-:Y:S05]  /*57a0*/  CALL.ABS.NOINC R2 ;  /* 0x0000000002007343 */ /* 0x004fea0003c00000 */
.L_x_86:
[----:B------:R-:W-:Y:S05]  /*57b0*/  BSYNC.RECONVERGENT B6 ;  /* 0x0000000000067941 */ /* 0x000fea0003800200 */
.L_x_85:
[----:B------:R-:W-:Y:S01]  /*57c0*/  ISETP.NE.U32.AND P4, PT, R54, RZ, PT ;  /* 0x000000ff3600720c */ /* 0x000fe20003f85070 */
[----:B------:R-:W-:Y:S01]  /*57d0*/  UISETP.NE.AND UP2, UPT, UR50, URZ, UPT ;  /* 0x000000ff3200728c */ /* 0x000fe2000bf45270 */
[----:B------:R-:W-:Y:S01]  /*57e0*/  ISETP.NE.U32.AND P2, PT, RZ, UR38, PT ;  /* 0x00000026ff007c0c */ /* 0x000fe2000bf45070 */
[----:B------:R-:W-:Y:S01]  /*57f0*/  UISETP.NE.U32.AND UP1, UPT, UR44, URZ, UPT ;  /* 0x000000ff2c00728c */ /* 0x000fe2000bf25070 */
[----:B------:R-:W-:Y:S01]  /*5800*/  ISETP.NE.AND.EX P4, PT, R55, RZ, PT, P4 ;  /* 0x000000ff3700720c */ /* 0x000fe20003f85340 */
[----:B------:R-:W-:Y:S01]  /*5810*/  UPLOP3.LUT UP0, UPT, UPT, UPT, UPT, 0x40, 0x4 ;  /* 0x000000000004789c */ /* 0x000fe20003f0e870 */
[----:B------:R-:W-:Y:S01]  /*5820*/  ISETP.NE.AND.EX P2, PT, RZ, UR39, PT, P2 ;  /* 0x00000027ff007c0c */ /* 0x000fe2000bf45320 */
[----:B------:R-:W-:Y:S01]  /*5830*/  UISETP.NE.AND.EX UP1, UPT, UR45, URZ, UPT, UP1 ;  /* 0x000000ff2d00728c */ /* 0x000fe2000bf25310 */
[----:B------:R-:W-:Y:S04]  /*5840*/  PLOP3.LUT P1, PT, PT, PT, UP2, 0x80, 0x8 ;  /* 0x000000000008781c */ /* 0x000fe80003f2f028 */
[----:B------:R-:W-:Y:S06]  /*5850*/  @UP2 UPLOP3.LUT UP0, UPT, UPT, UPT, UP1, 0x80, 0x8 ;  /* 0x000000000008289c */ /* 0x000fec0003f0f010 */
[----:B------:R-:W-:Y:S01]  /*5860*/  PLOP3.LUT P0, PT, PT, PT, UP0, 0x80, 0x8 ;  /* 0x000000000008781c */ /* 0x000fe20003f0f008 */
[----:B------:R-:W-:Y:S01]  /*5870*/  @!UPT UIADD3 URZ, UPT, UPT, URZ, URZ, URZ ;  /* 0x000000fffffff290 */ /* 0x000fe2000fffe0ff */
[----:B------:R-:W-:Y:S11]  /*5880*/  BRA.U !UP1, `(.L_x_88) ;  /* 0x0000000109387547 */ /* 0x000ff6000b800000 */
[----:B------:R-:W-:Y:S01]  /*5890*/  UISETP.NE.U32.AND UP0, UPT, UR38, URZ, UPT ;  /* 0x000000ff2600728c */ /* 0x000fe2000bf05070 */
[----:B------:R-:W-:Y:S02]  /*58a0*/  HFMA2 R0, -RZ, RZ, 0, 5.9604644775390625e-08 ;  /* 0x00000001ff007431 */ /* 0x000fe400000001ff */
[----:B------:R-:W-:Y:S01]  /*58b0*/  IMAD.MOV.U32 R59, RZ, RZ, 0x1 ;  /* 0x00000001ff3b7424 */ /* 0x000fe200078e00ff */
[----:B------:R-:W-:Y:S06]  /*58c0*/  UISETP.NE.AND.EX UP0, UPT, UR39, URZ, UPT, UP0 ;  /* 0x000000ff2700728c */ /* 0x000fec000bf05300 */
[----:B------:R-:W-:Y:S05]  /*58d0*/  PLOP3.LUT P3, PT, PT, PT, UP0, 0x80, 0x8 ;  /* 0x000000000008781c */ /* 0x000fea0003f6f008 */
[----:B------:R-:W1:Y:S01]  /*58e0*/  @UP0 LDCU.64 UR6, c[0x0][0x888] ;  /* 0x00011100ff0607ac */ /* 0x000e620008000a00 */
[----:B------:R-:W-:Y:S07]  /*58f0*/  @UP0 UIMAD UR4, UR36, UR44, URZ ;  /* 0x0000002c240402a4 */ /* 0x000fee000f8e02ff */
[----:B------:R-:W-:Y:S01]  /*5900*/  @!P3 PRMT R59, R0, 0x7610, R59 ;  /* 0x00007610003bb816 */ /* 0x000fe2000000003b */
[----:B-1----:R-:W-:Y:S03]  /*5910*/  @UP0 UIMAD.WIDE UR6, UR4, 0x4, UR6 ;  /* 0x00000004040608a5 */ /* 0x002fe6000f8e0206 */
[----:B------:R-:W1:Y:S03]  /*5920*/  @!UP0 LDCU UR4, c[0x0][0x880] ;  /* 0x00011000ff0487ac */ /* 0x000e660008000800 */
[----:B------:R-:W-:Y:S01]  /*5930*/  IMAD.U32 R2, RZ, RZ, UR6 ;  /* 0x00000006ff027e24 */ /* 0x000fe2000f8e00ff */
[----:B------:R-:W-:Y:S05]  /*5940*/  MOV R3, UR7 ;  /* 0x0000000700037c02 */ /* 0x000fea0008000f00 */
[----:B-----5:R2:W5:Y:S02]  /*5950*/  @P3 LDG.E R35, desc[UR46][R2.64] ;  /* 0x0000002e02233981 */ /* 0x020564000c1e1900 */
[----:B-12---:R-:W-:Y:S02]  /*5960*/  @!P3 IMAD.U32 R35, RZ, RZ, UR4 ;  /* 0x00000004ff23be24 */ /* 0x006fe4000f8e00ff */
.L_x_88:
[----:B------:R-:W-:Y:S05]  /*5970*/  @!P4 BRA `(.L_x_89) ;  /* 0x000000000020c947 */ /* 0x000fea0003800000 */
[----:B------:R-:W-:Y:S04]  /*5980*/  ISETP.NE.U32.AND P3, PT, R52, RZ, PT ;  /* 0x000000ff3400720c */ /* 0x000fe80003f65070 */
[----:B------:R-:W-:Y:S11]  /*5990*/  ISETP.NE.AND.EX P3, PT, R53, RZ, PT, P3 ;  /* 0x000000ff3500720c */ /* 0x000ff60003f65330 */
[----:B------:R-:W-:Y:S02]  /*59a0*/  @!UPT UIADD3 URZ, UPT, UPT, URZ, URZ, URZ ;  /* 0x000000fffffff290 */ /* 0x000fe4000fffe0ff */
[----:B------:R-:W1:Y:S01]  /*59b0*/  @P3 LDC.64 R2, c[0x0][0x8a8] ;  /* 0x00022a00ff023b82 */ /* 0x000e620000000a00 */
[----:B------:R-:W-:Y:S04]  /*59c0*/  @P3 IMAD R0, R54, UR36, RZ ;  /* 0x0000002436003c24 */ /* 0x000fe8000f8e02ff */
[----:B-1----:R-:W-:Y:S05]  /*59d0*/  @P3 IMAD.WIDE R2, R0, 0x4, R2 ;  /* 0x0000000400023825 */ /* 0x002fea00078e0202 */
[----:B-----5:R1:W5:Y:S02]  /*59e0*/  @P3 LDG.E R33, desc[UR46][R2.64] ;  /* 0x0000002e02213981 */ /* 0x020364000c1e1900 */
[----:B-1----:R-:W2:Y:S02]  /*59f0*/  @!P3 LDC R33, c[0x0][0x8a0] ;  /* 0x00022800ff21bb82 */ /* 0x002ea40000000800 */
.L_x_89:
[----:B-----5:R-:W-:Y:S01]  /*5a00*/  FSETP.NEU.AND P3, PT, R35, RZ, PT ;  /* 0x000000ff2300720b */ /* 0x020fe20003f6d000 */
[----:B------:R-:W-:Y:S01]  /*5a10*/  IMAD.SHL.U32 R80, R64, 0x2, RZ ;  /* 0x0000000240507824 */ /* 0x000fe200078e00ff */
[----:B------:R-:W-:Y:S01]  /*5a20*/  SEL R7, RZ, 0xffffffff, P2 ;  /* 0xffffffffff077807 */ /* 0x000fe20001000000 */
[----:B------:R-:W-:Y:S01]  /*5a30*/  BSSY B1, `(.L_x_90) ;  /* 0x0000036000017945 */ /* 0x000fe20003800000 */
[----:B------:R-:W-:Y:S01]  /*5a40*/  @P1 LOP3.LUT P2, RZ, R59, 0xff, RZ, 0xc0, !PT ;  /* 0x000000ff3bff1812 */ /* 0x000fe2000784c0ff */
[----:B------:R-:W-:Y:S01]  /*5a50*/  VIADD R78, R80, UR48 ;  /* 0x00000030504e7c36 */ /* 0x000fe20008000000 */
[----:B------:R-:W-:Y:S01]  /*5a60*/  @P1 SEL R2, RZ, 0xffffffff, P3 ;  /* 0xffffffffff021807 */ /* 0x000fe20001800000 */
[----:B------:R-:W-:Y:S01]  /*5a70*/  IMAD.MOV.U32 R81, RZ, RZ, 0x1 ;  /* 0x00000001ff517424 */ /* 0x000fe200078e00ff */
[----:B------:R-:W-:Y:S01]  /*5a80*/  LOP3.LUT R70, R70, 0x1, RZ, 0x3c, !PT ;  /* 0x0000000146467812 */ /* 0x000fe200078e3cff */
[----:B------:R-:W-:Y:S01]  /*5a90*/  IMAD.MOV.U32 R39, RZ, RZ, RZ ;  /* 0x000000ffff277224 */ /* 0x000fe200078e00ff */
[----:B------:R-:W-:Y:S02]  /*5aa0*/  @P0 SEL R2, R7, R2, !P2 ;  /* 0x0000000207020207 */ /* 0x000fe40005000000 */
[----:B------:R-:W-:Y:S02]  /*5ab0*/  CS2R R50, SRZ ;  /* 0x0000000000327805 */ /* 0x000fe4000001ff00 */
[----:B------:R-:W-:Y:S02]  /*5ac0*/  LEA R79, R30, UR48, 0x3 ;  /* 0x000000301e4f7c11 */ /* 0x000fe4000f8e18ff */
[----:B------:R-:W-:Y:S02]  /*5ad0*/  CS2R R48, SRZ ;  /* 0x0000000000307805 */ /* 0x000fe4000001ff00 */
[----:B------:R-:W-:Y:S02]  /*5ae0*/  @P1 LOP3.LUT R2, R2, 0x1, RZ, 0xc0, !PT ;  /* 0x0000000102021812 */ /* 0x000fe400078ec0ff */
[----:B------:R-:W-:Y:S02]  /*5af0*/  CS2R R42, SRZ ;  /* 0x00000000002a7805 */ /* 0x000fe4000001ff00 */
[----:B------:R-:W-:Y:S02]  /*5b00*/  SHF.L.U32 R0, R69, 0x1f, RZ ;  /* 0x0000001f45007819 */ /* 0x000fe400000006ff */
[----:B------:R-:W-:Y:S02]  /*5b10*/  CS2R R40, SRZ ;  /* 0x0000000000287805 */ /* 0x000fe4000001ff00 */
[----:B------:R-:W-:Y:S01]  /*5b20*/  ISETP.NE.U32.OR P5, PT, R2, 0x1, !P1 ;  /* 0x000000010200780c */ /* 0x000fe20004fa5470 */
[----:B------:R-:W-:Y:S01]  /*5b30*/  IMAD.IADD R77, R71, 0x1, R78 ;  /* 0x00000001474d7824 */ /* 0x000fe200078e024e */
[----:B------:R-:W-:Y:S02]  /*5b40*/  PLOP3.LUT P2, PT, PT, PT, UP1, 0x80, 0x8 ;  /* 0x000000000008781c */ /* 0x000fe40003f4f018 */
[----:B------:R-:W-:Y:S02]  /*5b50*/  LEA.HI R5, R30, R30, RZ, 0x1 ;  /* 0x0000001e1e057211 */ /* 0x000fe400078f08ff */
[----:B------:R-:W-:Y:S02]  /*5b60*/  LOP3.LUT P4, R74, R59, 0xff, RZ, 0xc0, !PT ;  /* 0x000000ff3b4a7812 */ /* 0x000fe4000788c0ff */
[----:B------:R-:W-:Y:S01]  /*5b70*/  SEL R2, RZ, 0xffffffff, P3 ;  /* 0xffffffffff027807 */ /* 0x000fe20001800000 */
[C---:B------:R-:W-:Y:S01]  /*5b80*/  IMAD.SHL.U32 R3, R5.reuse, 0x40, RZ ;  /* 0x0000004005037824 */ /* 0x040fe200078e00ff */
[----:B------:R-:W-:Y:S02]  /*5b90*/  LOP3.LUT R5, R5, 0xffe, RZ, 0xc0, !PT ;  /* 0x00000ffe05057812 */ /* 0x000fe400078ec0ff */
[----:B------:R-:W-:Y:S02]  /*5ba0*/  P2R R76, PR, RZ, 0x20 ;  /* 0x00000020ff4c7803 */ /* 0x000fe40000000000 */
[----:B------:R-:W-:Y:S01]  /*5bb0*/  @P5 SHF.L.U32 R4, R70, 0x1f, RZ ;  /* 0x0000001f46045819 */ /* 0x000fe200000006ff */
[----:B------:R-:W-:Y:S01]  /*5bc0*/  IMAD.IADD R34, R30, 0x1, -R5 ;  /* 0x000000011e227824 */ /* 0x000fe200078e0a05 */
[----:B------:R-:W-:Y:S02]  /*5bd0*/  @P2 SEL R2, R7, R2, !P4 ;  /* 0x0000000207022207 */ /* 0x000fe40006000000 */
[----:B------:R-:W1:Y:S01]  /*5be0*/  @P5 SYNCS.PHASECHK.TRANS64.TRYWAIT P1, [UR48+0x40], R4 ;  /* 0x00004004ff0055a7 */ /* 0x000e620008021130 */
[----:B------:R-:W-:Y:S02]  /*5bf0*/  LOP3.LUT R3, R3, 0xffffff80, RZ, 0xc0, !PT ;  /* 0xffffff8003037812 */ /* 0x000fe400078ec0ff */
[----:B------:R-:W-:Y:S03]  /*5c00*/  LOP3.LUT R2, R2, 0x1, RZ, 0xc0, !PT ;  /* 0x0000000102027812 */ /* 0x000fe600078ec0ff */
[----:B------:R-:W-:Y:S01]  /*5c10*/  IMAD.IADD R3, R32, 0x1, R3 ;  /* 0x0000000120037824 */ /* 0x000fe200078e0203 */
[----:B------:R-:W-:Y:S03]  /*5c20*/  ISETP.NE.U32.AND P2, PT, R2, 0x1, PT ;  /* 0x000000010200780c */ /* 0x000fe60003f45070 */
[----:B------:R-:W-:Y:S01]  /*5c30*/  IMAD R34, R34, 0x100000, R3 ;  /* 0x0010000022227824 */ /* 0x000fe200078e0203 */
[----:B------:R-:W-:Y:S01]  /*5c40*/  P2R R82, PR, RZ, 0x4 ;  /* 0x00000004ff527803 */ /* 0x000fe20000000000 */
[----:B------:R3:W4:Y:S01]  /*5c50*/  SYNCS.PHASECHK.TRANS64.TRYWAIT P0, [R79+URZ+0xb0], R0 ;  /* 0x0000b0004f0075a7 */ /* 0x00072200080011ff */
[----:B-1----:R-:W-:Y:S01]  /*5c60*/  @P5 SEL R81, RZ, 0x1, !P1 ;  /* 0x00000001ff515807 */ /* 0x002fe20004800000 */
[----:B---3--:R-:W-:Y:S06]  /*5c70*/  @!P5 BRA `(.L_x_91) ;  /* 0x000000000044d947 */ /* 0x008fec0003800000 */
[----:B------:R-:W-:Y:S01]  /*5c80*/  IMAD.MOV.U32 R50, RZ, RZ, RZ ;  /* 0x000000ffff327224 */ /* 0x000fe200078e00ff */
[----:B------:R-:W-:Y:S01]  /*5c90*/  ISETP.NE.AND P1, PT, R81, RZ, PT ;  /* 0x000000ff5100720c */ /* 0x000fe20003f25270 */
[----:B------:R-:W-:Y:S01]  /*5ca0*/  BSSY B0, `(.L_x_92) ;  /* 0x0000008000007945 */ /* 0x000fe20003800000 */
[----:B------:R-:W-:Y:S02]  /*5cb0*/  CS2R R42, SRZ ;  /* 0x00000000002a7805 */ /* 0x000fe4000001ff00 */
[----:B------:R-:W-:Y:S02]  /*5cc0*/  CS2R R40, SRZ ;  /* 0x0000000000287805 */ /* 0x000fe4000001ff00 */
[----:B------:R-:W-:Y:S07]  /*5cd0*/  CS2R R48, SRZ ;  /* 0x0000000000307805 */ /* 0x000fee000001ff00 */
[----:B------:R-:W-:Y:S05]  /*5ce0*/  @P1 BRA `(.L_x_93) ;  /* 0x00000000000c1947 */ /* 0x000fea0003800000 */
[----:B------:R-:W-:Y:S04]  /*5cf0*/  SHF.L.U32 R3, R70, 0x1f, RZ ;  /* 0x0000001f46037819 */ /* 0x000fe800000006ff */
[----:B------:R-:W1:Y:S02]  /*5d00*/  SYNCS.PHASECHK.TRANS64.TRYWAIT P1, [UR48+0x40], R3 ;  /* 0x00004003ff0075a7 */ /* 0x000e640008021130 */
[----:B-1----:R-:W-:Y:S05]  /*5d10*/  @!P1 BRA `(.L_x_94) ;  /* 0x0000002c009c9947 */ /* 0x002fea0003800000 */
.L_x_93:
[----:B------:R-:W-:Y:S05]  /*5d20*/  BSYNC B0 ;  /* 0x0000000000007941 */ /* 0x000fea0003800000 */
.L_x_92:
[----:B------:R-:W-:Y:S01]  /*5d30*/  ISETP.NE.AND P1, PT, R82, RZ, PT ;  /* 0x000000ff5200720c */ /* 0x000fe20003f25270 */
[----:B------:R-:W-:Y:S11]  /*5d40*/  HFMA2 R39, -RZ, RZ, 0, 5.9604644775390625e-08 ;  /* 0x00000001ff277431 */ /* 0x000ff600000001ff */
[----:B------:R-:W-:Y:S01]  /*5d50*/  @!UPT UIADD3 URZ, UPT, UPT, URZ, URZ, URZ ;  /* 0x000000fffffff290 */ /* 0x000fe2000fffe0ff */
[----:B------:R-:W-:Y:S05]  /*5d60*/  @P1 WARPSYNC.ALL ;  /* 0x0000000000001948 */ /* 0x000fea0003800000 */
[----:B------:R3:W1:Y:S04]  /*5d70*/  @P1 LDSM.16.M88.4 R40, [R80+UR48+0x200] ;  /* 0x000200305028183b */ /* 0x0006680008000200 */
[----:B------:R3:W1:Y:S02]  /*5d80*/  @P1 LDSM.16.M88.4 R48, [R77+0x200] ;  /* 0x000200004d30183b */ /* 0x0006640000000200 */
.L_x_91:
[----:B------:R-:W-:Y:S05]  /*5d90*/  BSYNC B1 ;  /* 0x0000000000017941 */ /* 0x000fea0003800000 */
.L_x_90:
[----:B-1----:R-:W-:Y:S04]  /*5da0*/  SHF.R.U32.HI R2, RZ, 0x15, R34 ;  /* 0x00000015ff027819 */ /* 0x002fe80000011622 */
[----:B------:R-:W-:Y:S01]  /*5db0*/  LOP3.LUT P1, RZ, R2, 0x3, R65, 0x48, !PT ;  /* 0x0000000302ff7812 */ /* 0x000fe20007824841 */
[----:B------:R-:W-:Y:S01]  /*5dc0*/  @!UPT UIADD3 URZ, UPT, UPT, URZ, URZ, URZ ;  /* 0x000000fffffff290 */ /* 0x000fe2000fffe0ff */
[----:B----4-:R-:W-:Y:S11]  /*5dd0*/  @P0 BRA `(.L_x_95) ;  /* 0x0000000000080947 */ /* 0x010ff60003800000 */
[----:B------:R-:W1:Y:S02]  /*5de0*/  SYNCS.PHASECHK.TRANS64.TRYWAIT P0, [R79+URZ+0xb0], R0 ;  /* 0x0000b0004f0075a7 */ /* 0x000e6400080011ff */
[----:B-1----:R-:W-:Y:S05]  /*5df0*/  @!P0 BRA `(.L_x_96) ;  /* 0x0000002c007c8947 */ /* 0x002fea0003800000 */
.L_x_95:
[----:B------:R-:W-:Y:S05]  /*5e00*/  @!P1 BRA `(.L_x_97) ;  /* 0x0000000000409947 */ /* 0x000fea0003800000 */
[----:B------:R-:W4:Y:S01]  /*5e10*/  LDCU.64 UR8, c[0x4][0x70] ;  /* 0x01000e00ff0877ac */ /* 0x000f220008000a00 */
[----:B------:R-:W-:Y:S01]  /*5e20*/  MOV R3, 0x0 ;  /* 0x0000000000037802 */ /* 0x000fe20000000f00 */
[----:B------:R-:W-:Y:S02]  /*5e30*/  HFMA2 R12, -RZ, RZ, 0, 5.9604644775390625e-08 ;  /* 0x00000001ff0c7431 */ /* 0x000fe400000001ff */
[----:B------:R-:W-:Y:S02]  /*5e40*/  IMAD.MOV.U32 R8, RZ, RZ, 0x192 ;  /* 0x00000192ff087424 */ /* 0x000fe400078e00ff */
[----:B------:R-:W-:Y:S01]  /*5e50*/  IMAD.MOV.U32 R13, RZ, RZ, RZ ;  /* 0x000000ffff0d7224 */ /* 0x000fe200078e00ff */
[----:B------:R-:W5:Y:S01]  /*5e60*/  LDCU.64 UR6, c[0x4][0x78] ;  /* 0x01000f00ff0677ac */ /* 0x000f620008000a00 */
[----:B------:R-:W1:Y:S01]  /*5e70*/  LDC.64 R2, c[0x4][R3] ;  /* 0x0100000003027b82 */ /* 0x000e620000000a00 */
[----:B------:R-:W2:Y:S01]  /*5e80*/  LDCU.64 UR4, c[0x4][0x10] ;  /* 0x01000200ff0477ac */ /* 0x000ea20008000a00 */
[----:B----4-:R-:W-:Y:S01]  /*5e90*/  MOV R5, UR9 ;  /* 0x0000000900057c02 */ /* 0x010fe20008000f00 */
[----:B------:R-:W-:Y:S01]  /*5ea0*/  IMAD.U32 R4, RZ, RZ, UR8 ;  /* 0x00000008ff047e24 */ /* 0x000fe2000f8e00ff */
[----:B-----5:R-:W-:Y:S01]  /*5eb0*/  MOV R7, UR7 ;  /* 0x0000000700077c02 */ /* 0x020fe20008000f00 */
[----:B------:R-:W-:Y:S01]  /*5ec0*/  IMAD.U32 R6, RZ, RZ, UR6 ;  /* 0x00000006ff067e24 */ /* 0x000fe2000f8e00ff */
[----:B--2---:R-:W-:Y:S01]  /*5ed0*/  MOV R11, UR5 ;  /* 0x00000005000b7c02 */ /* 0x004fe20008000f00 */
[----:B------:R-:W-:Y:S02]  /*5ee0*/  IMAD.U32 R10, RZ, RZ, UR4 ;  /* 0x00000004ff0a7e24 */ /* 0x000fe4000f8e00ff */
[----:B------:R-:W-:Y:S07]  /*5ef0*/  LEPC R20, `(.L_x_97) ;  /* 0x000000001014794e */ /* 0x000fee0000000000 */
[----:B-1-3--:R-:W-:Y:S05]  /*5f00*/  CALL.ABS.NOINC R2 ;  /* 0x0000000002007343 */ /* 0x00afea0003c00000 */
.L_x_97:
[----:B------:R-:W-:Y:S05]  /*5f10*/  WARPSYNC.ALL ;  /* 0x0000000000007948 */ /* 0x000fea0003800000 */
[----:B------:R-:W-:Y:S01]  /*5f20*/  R2UR UR4, R34 ;  /* 0x00000000220472ca */ /* 0x000fe200000e0000 */
[--C-:B------:R-:W-:Y:S01]  /*5f30*/  HADD2.F32 R20, -RZ, R40.reuse.H0_H0 ;  /* 0x20000028ff147230 */ /* 0x100fe20000004100 */
[----:B------:R-:W-:Y:S01]  /*5f40*/  ISETP.NE.AND P0, PT, R72, RZ, PT ;  /* 0x000000ff4800720c */ /* 0x000fe20003f05270 */
[----:B------:R-:W-:Y:S01]  /*5f50*/  HADD2.F32 R21, -RZ, R40.H1_H1 ;  /* 0x30000028ff157230 */ /* 0x000fe20000004100 */
[----:B------:R-:W-:Y:S01]  /*5f60*/  BSSY.RECONVERGENT B0, `(.L_x_98) ;  /* 0x000004c000007945 */ /* 0x000fe20003800200 */
[----:B------:R-:W-:Y:S02]  /*5f70*/  HADD2.F32 R36, -RZ, R41.H1_H1 ;  /* 0x30000029ff247230 */ /* 0x000fe40000004100 */
[----:B------:R-:W-:Y:S02]  /*5f80*/  HADD2.F32 R37, -RZ, R43.H0_H0 ;  /* 0x2000002bff257230 */ /* 0x000fe40000004100 */
[----:B------:R-:W-:Y:S04]  /*5f90*/  HADD2.F32 R38, -RZ, R51.H1_H1 ;  /* 0x30000033ff267230 */ /* 0x000fe80000004100 */
[----:B------:R-:W1:Y:S02]  /*5fa0*/  LDTM.16dp256bit.x4 R4, tmem[UR4] ;  /* 0x00000004000479ee */ /* 0x000e640008120000 */
[C---:B-12---:R-:W-:Y:S01]  /*5fb0*/  FMUL R0, R33.reuse, R4 ;  /* 0x0000000421007220 */ /* 0x046fe20000400000 */
[C---:B------:R-:W-:Y:S01]  /*5fc0*/  FMUL R2, R33.reuse, R5 ;  /* 0x0000000521027220 */ /* 0x040fe20000400000 */
[C---:B------:R-:W-:Y:S01]  /*5fd0*/  FMUL R3, R33.reuse, R6 ;  /* 0x0000000621037220 */ /* 0x040fe20000400000 */
[----:B------:R-:W-:Y:S01]  /*5fe0*/  FMUL R7, R33, R7 ;  /* 0x0000000721077220 */ /* 0x000fe20000400000 */
[C---:B------:R-:W-:Y:S01]  /*5ff0*/  FFMA R0, R35.reuse, R20, R0 ;  /* 0x0000001423007223 */ /* 0x040fe20000000000 */
[----:B------:R-:W-:Y:S02]  /*6000*/  HADD2.F32 R20, -RZ, R41.H0_H0 ;  /* 0x20000029ff147230 */ /* 0x000fe40000004100 */
[----:B------:R-:W-:Y:S01]  /*6010*/  FFMA R2, R35, R21, R2 ;  /* 0x0000001523027223 */ /* 0x000fe20000000002 */
[--C-:B------:R-:W-:Y:S02]  /*6020*/  HADD2.F32 R21, -RZ, R42.reuse.H0_H0 ;  /* 0x2000002aff157230 */ /* 0x100fe40000004100 */
[C---:B------:R-:W-:Y:S01]  /*6030*/  FMUL R4, R33.reuse, R8 ;  /* 0x0000000821047220 */ /* 0x040fe20000400000 */
[----:B------:R-:W-:Y:S01]  /*6040*/  FMUL R5, R33, R9 ;  /* 0x0000000921057220 */ /* 0x000fe20000400000 */
[C---:B------:R-:W-:Y:S01]  /*6050*/  FFMA R3, R35.reuse, R20, R3 ;  /* 0x0000001423037223 */ /* 0x040fe20000000003 */
[----:B------:R-:W-:Y:S01]  /*6060*/  HADD2.F32 R20, -RZ, R42.H1_H1 ;  /* 0x3000002aff147230 */ /* 0x000fe20000004100 */
[----:B------:R-:W-:Y:S01]  /*6070*/  F2FP.F16.F32.PACK_AB R44, R2, R0 ;  /* 0x00000000022c723e */ /* 0x000fe200000000ff */
[C---:B------:R-:W-:Y:S01]  /*6080*/  FFMA R7, R35.reuse, R36, R7 ;  /* 0x0000002423077223 */ /* 0x040fe20000000007 */
[----:B------:R-:W-:Y:S01]  /*6090*/  FFMA R4, R35, R21, R4 ;  /* 0x0000001523047223 */ /* 0x000fe20000000004 */
[----:B------:R-:W-:Y:S01]  /*60a0*/  FMUL R6, R33, R10 ;  /* 0x0000000a21067220 */ /* 0x000fe20000400000 */
[----:B------:R-:W-:Y:S02]  /*60b0*/  HADD2.F32 R36, -RZ, R43.H1_H1 ;  /* 0x3000002bff247230 */ /* 0x000fe40000004100 */
[----:B------:R-:W-:Y:S01]  /*60c0*/  FFMA R5, R35, R20, R5 ;  /* 0x0000001423057223 */ /* 0x000fe20000000005 */
[----:B------:R-:W-:Y:S01]  /*60d0*/  FMUL R11, R33, R11 ;  /* 0x0000000b210b7220 */ /* 0x000fe20000400000 */
[----:B------:R-:W-:Y:S01]  /*60e0*/  FFMA R6, R35, R37, R6 ;  /* 0x0000002523067223 */ /* 0x000fe20000000006 */
[--C-:B------:R-:W-:Y:S02]  /*60f0*/  HADD2.F32 R20, -RZ, R48.reuse.H0_H0 ;  /* 0x20000030ff147230 */ /* 0x100fe40000004100 */
[----:B------:R-:W-:Y:S01]  /*6100*/  FMUL R8, R33, R12 ;  /* 0x0000000c21087220 */ /* 0x000fe20000400000 */
[----:B------:R-:W-:Y:S01]  /*6110*/  FFMA R11, R35, R36, R11 ;  /* 0x00000024230b7223 */ /* 0x000fe2000000000b */
[----:B------:R-:W-:Y:S02]  /*6120*/  HADD2.F32 R36, -RZ, R48.H1_H1 ;  /* 0x30000030ff247230 */ /* 0x000fe40000004100 */
[C---:B------:R-:W-:Y:S01]  /*6130*/  FMUL R9, R33.reuse, R13 ;  /* 0x0000000d21097220 */ /* 0x040fe20000400000 */
[--C-:B------:R-:W-:Y:S02]  /*6140*/  HADD2.F32 R21, -RZ, R49.reuse.H0_H0 ;  /* 0x20000031ff157230 */ /* 0x100fe40000004100 */
[----:B------:R-:W-:Y:S01]  /*6150*/  FMUL R10, R33, R14 ;  /* 0x0000000e210a7220 */ /* 0x000fe20000400000 */
[C---:B------:R-:W-:Y:S01]  /*6160*/  FFMA R8, R35.reuse, R20, R8 ;  /* 0x0000001423087223 */ /* 0x040fe20000000008 */
[C---:B------:R-:W-:Y:S01]  /*6170*/  FFMA R9, R35.reuse, R36, R9 ;  /* 0x0000002423097223 */ /* 0x040fe20000000009 */
[----:B------:R-:W-:Y:S02]  /*6180*/  HADD2.F32 R20, -RZ, R49.H1_H1 ;  /* 0x30000031ff147230 */ /* 0x000fe40000004100 */
[----:B------:R-:W-:Y:S01]  /*6190*/  FFMA R10, R35, R21, R10 ;  /* 0x00000015230a7223 */ /* 0x000fe2000000000a */
[C---:B------:R-:W-:Y:S01]  /*61a0*/  FMUL R15, R33.reuse, R15 ;  /* 0x0000000f210f7220 */ /* 0x040fe20000400000 */
[--C-:B------:R-:W-:Y:S02]  /*61b0*/  HADD2.F32 R21, -RZ, R50.reuse.H0_H0 ;  /* 0x20000032ff157230 */ /* 0x100fe40000004100 */
[C---:B------:R-:W-:Y:S01]  /*61c0*/  FMUL R12, R33.reuse, R16 ;  /* 0x00000010210c7220 */ /* 0x040fe20000400000 */
[----:B------:R-:W-:Y:S02]  /*61d0*/  HADD2.F32 R36, -RZ, R50.H1_H1 ;  /* 0x30000032ff247230 */ /* 0x000fe40000004100 */
[C---:B------:R-:W-:Y:S01]  /*61e0*/  FMUL R13, R33.reuse, R17 ;  /* 0x00000011210d7220 */ /* 0x040fe20000400000 */
[----:B------:R-:W-:Y:S02]  /*61f0*/  HADD2.F32 R37, -RZ, R51.H0_H0 ;  /* 0x20000033ff257230 */ /* 0x000fe40000004100 */
[----:B------:R-:W-:Y:S01]  /*6200*/  FMUL R14, R33, R18 ;  /* 0x00000012210e7220 */ /* 0x000fe20000400000 */
[----:B------:R-:W-:Y:S01]  /*6210*/  FFMA R15, R35, R20, R15 ;  /* 0x00000014230f7223 */ /* 0x000fe2000000000f */
[----:B------:R-:W-:Y:S01]  /*6220*/  FMUL R19, R33, R19 ;  /* 0x0000001321137220 */ /* 0x000fe20000400000 */
[C---:B------:R-:W-:Y:S01]  /*6230*/  FFMA R12, R35.reuse, R21, R12 ;  /* 0x00000015230c7223 */ /* 0x040fe2000000000c */
[C---:B------:R-:W-:Y:S01]  /*6240*/  FFMA R13, R35.reuse, R36, R13 ;  /* 0x00000024230d7223 */ /* 0x040fe2000000000d */
[C---:B------:R-:W-:Y:S01]  /*6250*/  FFMA R14, R35.reuse, R37, R14 ;  /* 0x00000025230e7223 */ /* 0x040fe2000000000e */
[----:B------:R-:W-:Y:S01]  /*6260*/  FFMA R19, R35, R38, R19 ;  /* 0x0000002623137223 */ /* 0x000fe20000000013 */
[----:B------:R-:W-:Y:S02]  /*6270*/  F2FP.F16.F32.PACK_AB R45, R7, R3 ;  /* 0x00000003072d723e */ /* 0x000fe400000000ff */
[----:B------:R-:W-:Y:S02]  /*6280*/  F2FP.F16.F32.PACK_AB R46, R5, R4 ;  /* 0x00000004052e723e */ /* 0x000fe400000000ff */
[----:B------:R-:W-:Y:S02]  /*6290*/  F2FP.F16.F32.PACK_AB R47, R11, R6 ;  /* 0x000000060b2f723e */ /* 0x000fe400000000ff */
[----:B------:R-:W-:Y:S02]  /*62a0*/  F2FP.F16.F32.PACK_AB R84, R9, R8 ;  /* 0x000000080954723e */ /* 0x000fe400000000ff */
[----:B------:R-:W-:Y:S01]  /*62b0*/  F2FP.F16.F32.PACK_AB R85, R15, R10 ;  /* 0x0000000a0f55723e */ /* 0x000fe200000000ff */
[----:B------:R1:W-:Y:S01]  /*62c0*/  STSM.16.M88.4 [R78+0x200], R44 ;  /* 0x0002002c4e007844 */ /* 0x0003e20000000200 */
[----:B------:R-:W-:Y:S02]  /*62d0*/  F2FP.F16.F32.PACK_AB R86, R13, R12 ;  /* 0x0000000c0d56723e */ /* 0x000fe400000000ff */
[----:B------:R-:W-:Y:S05]  /*62e0*/  F2FP.F16.F32.PACK_AB R87, R19, R14 ;  /* 0x0000000e1357723e */ /* 0x000fea00000000ff */
[----:B------:R1:W-:Y:S01]  /*62f0*/  STSM.16.M88.4 [R77+0x200], R84 ;  /* 0x000200544d007844 */ /* 0x0003e20000000200 */
[----:B------:R-:W-:Y:S01]  /*6300*/  @!PT LDS RZ, [RZ] ;  /* 0x00000000fffff984 */ /* 0x000fe20000000800 */
[----:B------:R-:W-:Y:S01]  /*6310*/  @!PT LDS RZ, [RZ] ;  /* 0x00000000fffff984 */ /* 0x000fe20000000800 */
[----:B------:R-:W-:Y:S01]  /*6320*/  @!PT LDS RZ, [RZ] ;  /* 0x00000000fffff984 */ /* 0x000fe20000000800 */
[----:B------:R-:W-:Y:S01]  /*6330*/  @!PT LDS RZ, [RZ] ;  /* 0x00000000fffff984 */ /* 0x000fe20000000800 */
[----:B------:R2:W-:Y:S07]  /*6340*/  MEMBAR.ALL.CTA ;  /* 0x0000000000007992 */ /* 0x0005ee0000008000 */
[----:B--2---:R-:W2:Y:S02]  /*6350*/  FENCE.VIEW.ASYNC.S ;  /* 0x00000000000073c6 */ /* 0x004ea40000000000 */
[----:B--2---:R-:W-:Y:S06]  /*6360*/  BAR.SYNC.DEFER_BLOCKING 0x1, 0x80 ;  /* 0x0042000000007b1d */ /* 0x004fec0000010000 */
[----:B------:R-:W-:Y:S05]  /*6370*/  @P0 BRA `(.L_x_99) ;  /* 0x0000000000280947 */ /* 0x000fea0003800000 */
[----:B------:R-:W-:Y:S02]  /*6380*/  UIADD3 UR4, UPT, UPT, UR48, 0x200, URZ ;  /* 0x0000020030047890 */ /* 0x000fe4000fffe0ff */
[----:B------:R-:W-:Y:S01]  /*6390*/  UIADD3 UR6, UP0, UPT, UR52, 0x680, URZ ;  /* 0x0000068034067890 */ /* 0x000fe2000ff1e0ff */
[----:B------:R-:W-:Y:S03]  /*63a0*/  UMOV UR43, UR36 ;  /* 0x00000024002b7c82 */ /* 0x000fe60008000000 */
[----:B------:R-:W-:Y:S01]  /*63b0*/  MOV R66, UR4 ;  /* 0x0000000400427c02 */ /* 0x000fe20008000f00 */
[----:B------:R-:W-:Y:S03]  /*63c0*/  UIADD3.X UR7, UPT, UPT, URZ, UR53, URZ, UP0, !UPT ;  /* 0x00000035ff077290 */ /* 0x000fe600087fe4ff */
[----:B------:R-:W-:Y:S11]  /*63d0*/  R2UR UR40, R66 ;  /* 0x00000000422872ca */ /* 0x000ff600000e0000 */
[----:B------:R-:W-:Y:S02]  /*63e0*/  @!UPT UIADD3 URZ, UPT, UPT, URZ, URZ, URZ ;  /* 0x000000fffffff290 */ /* 0x000fe4000fffe0ff */
[----:B------:R2:W-:Y:S01]  /*63f0*/  UTMASTG.3D [UR40], [UR6] ;  /* 0x00000028060073b5 */ /* 0x0005e20008010000 */
[----:B------:R0:W-:Y:S01]  /*6400*/  UTMACMDFLUSH ;  /* 0x00000000000079b7 */ /* 0x0001e20000000000 */
[----:B--2---:R-:W-:Y:S04]  /*6410*/  DEPBAR.LE SB0, 0x1 ;  /* 0x000080400000791a */ /* 0x004fe80000000000 */
.L_x_99:
[----:B------:R-:W-:Y:S05]  /*6420*/  BSYNC.RECONVERGENT B0 ;  /* 0x0000000000007941 */ /* 0x000fea0003800200 */
.L_x_98:
[----:B------:R-:W-:Y:S01]  /*6430*/  BAR.SYNC.DEFER_BLOCKING 0x1, 0x80 ;  /* 0x0042000000007b1d */ /* 0x000fe20000010000 */
[----:B------:R-:W-:Y:S01]  /*6440*/  ISETP.NE.AND P1, PT, R76, RZ, PT ;  /* 0x000000ff4c00720c */ /* 0x000fe20003f25270 */
[----:B------:R-:W-:Y:S01]  /*6450*/  UISETP.NE.AND UP0, UPT, UR49, URZ, UPT ;  /* 0x000000ff3100728c */ /* 0x000fe2000bf05270 */
[----:B------:R-:W-:Y:S11]  /*6460*/  LEA R3, R39, UR48, 0x3 ;  /* 0x0000003027037c11 */ /* 0x000ff6000f8e18ff */
[----:B------:R-:W-:Y:S01]  /*6470*/  @P1 SHF.L.U32 R2, R70, 0x1f, RZ ;  /* 0x0000001f46021819 */ /* 0x000fe200000006ff */
[----:B------:R-:W-:Y:S06]  /*6480*/  BRA.U !UP0, `(.L_x_100) ;  /* 0x0000000108247547 */ /* 0x000fec000b800000 */
[----:B------:R-:W-:Y:S01]  /*6490*/  IMAD.U32 R5, RZ, RZ, UR51 ;  /* 0x00000033ff057e24 */ /* 0x000fe2000f8e00ff */
[----:B------:R-:W-:Y:S01]  /*64a0*/  MOV R0, UR37 ;  /* 0x0000002500007c02 */ /* 0x000fe20008000f00 */
[----:B------:R-:W-:Y:S03]  /*64b0*/  UIADD3 UR51, UPT, UPT, UR51, 0x1, URZ ;  /* 0x0000000133337890 */ /* 0x000fe6000fffe0ff */
[----:B------:R-:W-:Y:S01]  /*64c0*/  @P1 LEA R5, R5, UR48, 0x3 ;  /* 0x0000003005051c11 */ /* 0x000fe2000f8e18ff */
[----:B------:R-:W-:Y:S04]  /*64d0*/  UISETP.NE.AND UP0, UPT, UR51, 0x4, UPT ;  /* 0x000000043300788c */ /* 0x000fe8000bf05270 */
[----:B------:R-:W-:Y:S01]  /*64e0*/  @P1 VIADD R5, R5, 0x60 ;  /* 0x0000006005051836 */ /* 0x000fe20000000000 */
[----:B------:R-:W-:Y:S04]  /*64f0*/  USEL UR51, UR51, URZ, UP0 ;  /* 0x000000ff33337287 */ /* 0x000fe80008000000 */
[----:B------:R-:W-:Y:S04]  /*6500*/  @P1 PRMT R0, R0, 0x654, R5 ;  /* 0x0000065400001816 */ /* 0x000fe80000000005 */
[----:B------:R2:W-:Y:S04]  /*6510*/  @P1 SYNCS.ARRIVE.TRANS64.RED.A1T0 RZ, [R0+URZ], RZ ;  /* 0x000000ff00ff19a7 */ /* 0x0005e800081004ff */
.L_x_100:
[----:B------:R-:W4:Y:S01]  /*6520*/  @P1 SYNCS.PHASECHK.TRANS64.TRYWAIT P0, [R3+URZ+0x40], R2 ;  /* 0x00004002030015a7 */ /* 0x000f2200080011ff */
[----:B------:R-:W-:Y:S01]  /*6530*/  BSSY B1, `(.L_x_101) ;  /* 0x0000013000017945 */ /* 0x000fe20003800000 */
[----:B----4-:R-:W-:Y:S03]  /*6540*/  @P1 SEL R81, RZ, 0x1, !P0 ;  /* 0x00000001ff511807 */ /* 0x010fe60004000000 */
[----:B------:R-:W-:Y:S05]  /*6550*/  @!P1 BRA `(.L_x_102) ;  /* 0x0000000000409947 */ /* 0x000fea0003800000 */
[----:B------:R-:W-:Y:S01]  /*6560*/  ISETP.NE.AND P1, PT, R82, RZ, PT ;  /* 0x000000ff5200720c */ /* 0x000fe20003f25270 */
[----:B------:R-:W-:Y:S01]  /*6570*/  BSSY B0, `(.L_x_103) ;  /* 0x0000009000007945 */ /* 0x000fe20003800000 */
[----:B------:R-:W-:Y:S11]  /*6580*/  ISETP.NE.AND P0, PT, R81, RZ, PT ;  /* 0x000000ff5100720c */ /* 0x000ff60003f05270 */
[----:B------:R-:W-:Y:S05]  /*6590*/  @P1 IMAD R4, R39, 0x1000, R80 ;  /* 0x0000100027041824 */ /* 0x000fea00078e0250 */
[----:B------:R-:W-:Y:S05]  /*65a0*/  @P1 IADD3 R2, PT, PT, R4, UR48, RZ ;  /* 0x0000003004021c10 */ /* 0x000fea000fffe0ff */
[----:B------:R-:W-:Y:S01]  /*65b0*/  @P1 IMAD.IADD R2, R71, 0x1, R2 ;  /* 0x0000000147021824 */ /* 0x000fe200078e0202 */
[----:B------:R-:W-:Y:S06]  /*65c0*/  @P0 BRA `(.L_x_104) ;  /* 0x00000000000c0947 */ /* 0x000fec0003800000 */
[----:B--2---:R-:W-:Y:S04]  /*65d0*/  SHF.L.U32 R0, R70, 0x1f, RZ ;  /* 0x0000001f46007819 */ /* 0x004fe800000006ff */
[----:B------:R-:W2:Y:S02]  /*65e0*/  SYNCS.PHASECHK.TRANS64.TRYWAIT P0, [R3+URZ+0x40], R0 ;  /* 0x00004000030075a7 */ /* 0x000ea400080011ff */
[----:B--2---:R-:W-:Y:S05]  /*65f0*/  @!P0 BRA `(.L_x_105) ;  /* 0x0000002400908947 */ /* 0x004fea0003800000 */
.L_x_104:
[----:B------:R-:W-:Y:S05]  /*6600*/  BSYNC B0 ;  /* 0x0000000000007941 */ /* 0x000fea0003800000 */
.L_x_103:
[----:B------:R-:W-:Y:S02]  /*6610*/  ISETP.NE.AND P0, PT, R82, RZ, PT ;  /* 0x000000ff5200720c */ /* 0x000fe40003f05270 */
[----:B------:R-:W-:Y:S11]  /*6620*/  IADD3 R39, PT, PT, R39, 0x1, RZ ;  /* 0x0000000127277810 */ /* 0x000ff60007ffe0ff */
[----:B------:R-:W-:Y:S05]  /*6630*/  @P0 WARPSYNC.ALL ;  /* 0x0000000000000948 */ /* 0x000fea0003800000 */
[----:B------:R4:W1:Y:S04]  /*6640*/  @P0 LDSM.16.M88.4 R40, [R4+UR48+0x200] ;  /* 0x000200300428083b */ /* 0x0008680008000200 */
[----:B------:R4:W1:Y:S02]  /*6650*/  @P0 LDSM.16.M88.4 R48, [R2+0x200] ;  /* 0x000200000230083b */ /* 0x0008640000000200 */
.L_x_102:
[----:B------:R-:W-:Y:S05]  /*6660*/  BSYNC B1 ;  /* 0x0000000000017941 */ /* 0x000fea0003800000 */
.L_x_101:
[----:B--2---:R-:W-:Y:S05]  /*6670*/  VIADD R0, R34, 0x20 ;  /* 0x0000002022007836 */ /* 0x004fea0000000000 */
[----:B------:R-:W-:Y:S04]  /*6680*/  SHF.R.U32.HI R0, RZ, 0x15, R0 ;  /* 0x00000015ff007819 */ /* 0x000fe80000011600 */
[----:B------:R-:W-:Y:S11]  /*6690*/  LOP3.LUT P0, RZ, R0, 0x3, R65, 0x48, !PT ;  /* 0x0000000300ff7812 */ /* 0x000ff60007804841 */
[----:B------:R-:W-:Y:S02]  /*66a0*/  @!UPT UIADD3 URZ, UPT, UPT, URZ, URZ, URZ ;  /* 0x000000fffffff290 */ /* 0x000fe4000fffe0ff */
[----:B------:R-:W-:Y:S05]  /*66b0*/  @!P0 BRA `(.L_x_106) ;  /* 0x0000000000408947 */ /* 0x000fea0003800000 */
[----:B------:R-:W2:Y:S01]  /*66c0*/  LDCU.64 UR8, c[0x4][0x70] ;  /* 0x01000e00ff0877ac */ /* 0x000ea20008000a00 */
[----:B------:R-:W-:Y:S01]  /*66d0*/  MOV R3, 0x0 ;  /* 0x0000000000037802 */ /* 0x000fe20000000f00 */
[----:B------:R-:W-:Y:S02]  /*66e0*/  HFMA2 R12, -RZ, RZ, 0, 5.9604644775390625e-08 ;  /* 0x00000001ff0c7431 */ /* 0x000fe400000001ff */
[----:B------:R-:W-:Y:S02]  /*66f0*/  IMAD.MOV.U32 R8, RZ, RZ, 0x192 ;  /* 0x00000192ff087424 */ /* 0x000fe400078e00ff */
[----:B------:R-:W-:Y:S01]  /*6700*/  IMAD.MOV.U32 R13, RZ, RZ, RZ ;  /* 0x000000ffff0d7224 */ /* 0x000fe200078e00ff */
[----:B------:R-:W5:Y:S01]  /*6710*/  LDCU.64 UR6, c[0x4][0x78] ;  /* 0x01000f00ff0677ac */ /* 0x000f620008000a00 */
[----:B----4-:R-:W4:Y:S01]  /*6720*/  LDC.64 R2, c[0x4][R3] ;  /* 0x0100000003027b82 */ /* 0x010f220000000a00 */
[----:B------:R-:W3:Y:S01]  /*6730*/  LDCU.64 UR4, c[0x4][0x10] ;  /* 0x01000200ff0477ac */ /* 0x000ee20008000a00 */
[----:B--2---:R-:W-:Y:S01]  /*6740*/  MOV R5, UR9 ;  /* 0x0000000900057c02 */ /* 0x004fe20008000f00 */
[----:B------:R-:W-:Y:S01]  /*6750*/  IMAD.U32 R4, RZ, RZ, UR8 ;  /* 0x00000008ff047e24 */ /* 0x000fe2000f8e00ff */
[----:B-----5:R-:W-:Y:S01]  /*6760*/  MOV R7, UR7 ;  /* 0x0000000700077c02 */ /* 0x020fe20008000f00 */
[----:B------:R-:W-:Y:S01]  /*6770*/  IMAD.U32 R6, RZ, RZ, UR6 ;  /* 0x00000006ff067e24 */ /* 0x000fe2000f8e00ff */
[----:B---3--:R-:W-:Y:S01]  /*6780*/  MOV R11, UR5 ;  /* 0x00000005000b7c02 */ /* 0x008fe20008000f00 */
[----:B------:R-:W-:Y:S02]  /*6790*/  IMAD.U32 R10, RZ, RZ, UR4 ;  /* 0x00000004ff0a7e24 */ /* 0x000fe4000f8e00ff */
[----:B------:R-:W-:Y:S07]  /*67a0*/  LEPC R20, `(.L_x_106) ;  /* 0x000000001014794e */ /* 0x000fee0000000000 */
[----:B-1--4-:R-:W-:Y:S05]  /*67b0*/  CALL.ABS.NOINC R2 ;  /* 0x0000000002007343 */ /* 0x012fea0003c00000 */
.L_x_106:
[----:B------:R-:W-:Y:S01]  /*67c0*/  ISETP.NE.AND P6, PT, R76, RZ, PT ;  /* 0x000000ff4c00720c */ /* 0x000fe20003fc5270 */
[----:B------:R-:W-:Y:S05]  /*67d0*/  WARPSYNC.ALL ;  /* 0x0000000000007948 */ /* 0x000fea0003800000 */
[----:B------:R-:W-:Y:S01]  /*67e0*/  R2UR UR4, R34 ;  /* 0x00000000220472ca */ /* 0x000fe200000e0000 */
[--C-:B-1----:R-:W-:Y:S01]  /*67f0*/  HADD2.F32 R20, -RZ, R40.reuse.H0_H0 ;  /* 0x20000028ff147230 */ /* 0x102fe20000004100 */
[----:B------:R-:W-:Y:S01]  /*6800*/  ISETP.NE.AND P0, PT, R72, RZ, PT ;  /* 0x000000ff4800720c */ /* 0x000fe20003f05270 */
[----:B------:R-:W-:Y:S01]  /*6810*/  HADD2.F32 R21, -RZ, R40.H1_H1 ;  /* 0x30000028ff157230 */ /* 0x000fe20000004100 */
[----:B------:R-:W-:Y:S01]  /*6820*/  MOV R38, UR51 ;  /* 0x0000003300267c02 */ /* 0x000fe20008000f00 */
[--C-:B------:R-:W-:Y:S01]  /*6830*/  HADD2.F32 R36, -RZ, R41.reuse.H1_H1 ;  /* 0x30000029ff247230 */ /* 0x100fe20000004100 */
[----:B------:R-:W-:Y:S01]  /*6840*/  MOV R83, UR37 ;  /* 0x0000002500537c02 */ /* 0x000fe20008000f00 */
[----:B------:R-:W-:Y:S01]  /*6850*/  HADD2.F32 R37, -RZ, R48.H0_H0 ;  /* 0x20000030ff257230 */ /* 0x000fe20000004100 */
[----:B------:R-:W-:Y:S01]  /*6860*/  @P6 LEA R38, R38, UR48, 0x3 ;  /* 0x0000003026266c11 */ /* 0x000fe2000f8e18ff */
[----:B------:R-:W-:Y:S01]  /*6870*/  BSSY.RECONVERGENT B0, `(.L_x_107) ;  /* 0x000004d000007945 */ /* 0x000fe20003800200 */
[----:B------:R-:W-:Y:S02]  /*6880*/  @P6 SHF.L.U32 R88, R70, 0x1f, RZ ;  /* 0x0000001f46586819 */ /* 0x000fe400000006ff */
[----:B------:R-:W-:Y:S01]  /*6890*/  @P6 IADD3 R38, PT, PT, R38, 0x60, RZ ;  /* 0x0000006026266810 */ /* 0x000fe20007ffe0ff */
[----:B----4-:R-:W1:Y:S03]  /*68a0*/  LDTM.16dp256bit.x4 R4, tmem[UR4+0x20] ;  /* 0x00002004000479ee */ /* 0x010e660008120000 */
[----:B------:R-:W-:Y:S02]  /*68b0*/  @P6 PRMT R38, R83, 0x654, R38 ;  /* 0x0000065453266816 */ /* 0x000fe40000000026 */
[----:B------:R-:W-:Y:S01]  /*68c0*/  LEA R83, R39, UR48, 0x3 ;  /* 0x0000003027537c11 */ /* 0x000fe2000f8e18ff */
[C---:B-1----:R-:W-:Y:S01]  /*68d0*/  FMUL R0, R33.reuse, R4 ;  /* 0x0000000421007220 */ /* 0x042fe20000400000 */
[C---:B------:R-:W-:Y:S01]  /*68e0*/  FMUL R2, R33.reuse, R5 ;  /* 0x0000000521027220 */ /* 0x040fe20000400000 */
[C---:B------:R-:W-:Y:S01]  /*68f0*/  FMUL R3, R33.reuse, R6 ;  /* 0x0000000621037220 */ /* 0x040fe20000400000 */
[----:B------:R-:W-:Y:S01]  /*6900*/  FMUL R7, R33, R7 ;  /* 0x0000000721077220 */ /* 0x000fe20000400000 */
[C---:B------:R-:W-:Y:S01]  /*6910*/  FFMA R0, R35.reuse, R20, R0 ;  /* 0x0000001423007223 */ /* 0x040fe20000000000 */
[----:B------:R-:W-:Y:S02]  /*6920*/  HADD2.F32 R20, -RZ, R41.H0_H0 ;  /* 0x20000029ff147230 */ /* 0x000fe40000004100 */
[----:B------:R-:W-:Y:S01]  /*6930*/  FFMA R2, R35, R21, R2 ;  /* 0x0000001523027223 */ /* 0x000fe20000000002 */
[C---:B------:R-:W-:Y:S01]  /*6940*/  FMUL R4, R33.reuse, R8 ;  /* 0x0000000821047220 */ /* 0x040fe20000400000 */
[----:B------:R-:W-:Y:S01]  /*6950*/  FMUL R5, R33, R9 ;  /* 0x0000000921057220 */ /* 0x000fe20000400000 */
[--C-:B------:R-:W-:Y:S02]  /*6960*/  HADD2.F32 R21, -RZ, R43.reuse.H0_H0 ;  /* 0x2000002bff157230 */ /* 0x100fe40000004100 */
[C---:B------:R-:W-:Y:S01]  /*6970*/  FFMA R3, R35.reuse, R20, R3 ;  /* 0x0000001423037223 */ /* 0x040fe20000000003 */
[--C-:B------:R-:W-:Y:S01]  /*6980*/  HADD2.F32 R20, -RZ, R42.reuse.H0_H0 ;  /* 0x2000002aff147230 */ /* 0x100fe20000004100 */
[----:B------:R-:W-:Y:S01]  /*6990*/  F2FP.F16.F32.PACK_AB R44, R2, R0 ;  /* 0x00000000022c723e */ /* 0x000fe200000000ff */
[----:B------:R-:W-:Y:S01]  /*69a0*/  FFMA R7, R35, R36, R7 ;  /* 0x0000002423077223 */ /* 0x000fe20000000007 */
[----:B------:R-:W-:Y:S01]  /*69b0*/  FMUL R6, R33, R10 ;  /* 0x0000000a21067220 */ /* 0x000fe20000400000 */
[----:B------:R-:W-:Y:S02]  /*69c0*/  HADD2.F32 R36, -RZ, R43.H1_H1 ;  /* 0x3000002bff247230 */ /* 0x000fe40000004100 */
[----:B------:R-:W-:Y:S01]  /*69d0*/  FFMA R4, R35, R20, R4 ;  /* 0x0000001423047223 */ /* 0x000fe20000000004 */
[----:B------:R-:W-:Y:S01]  /*69e0*/  HADD2.F32 R20, -RZ, R42.H1_H1 ;  /* 0x3000002aff147230 */ /* 0x000fe20000004100 */
[----:B------:R-:W-:Y:S01]  /*69f0*/  F2FP.F16.F32.PACK_AB R45, R7, R3 ;  /* 0x00000003072d723e */ /* 0x000fe200000000ff */
[C---:B------:R-:W-:Y:S01]  /*6a00*/  FMUL R11, R33.reuse, R11 ;  /* 0x0000000b210b7220 */ /* 0x040fe20000400000 */
[C---:B------:R-:W-:Y:S01]  /*6a10*/  FMUL R8, R33.reuse, R12 ;  /* 0x0000000c21087220 */ /* 0x040fe20000400000 */
[----:B------:R-:W-:Y:S01]  /*6a20*/  FMUL R9, R33, R13 ;  /* 0x0000000d21097220 */ /* 0x000fe20000400000 */
[C---:B------:R-:W-:Y:S01]  /*6a30*/  FFMA R5, R35.reuse, R20, R5 ;  /* 0x0000001423057223 */ /* 0x040fe20000000005 */
[----:B------:R-:W-:Y:S02]  /*6a40*/  HADD2.F32 R20, -RZ, R48.H1_H1 ;  /* 0x30000030ff147230 */ /* 0x000fe40000004100 */
[C---:B------:R-:W-:Y:S01]  /*6a50*/  FFMA R6, R35.reuse, R21, R6 ;  /* 0x0000001523067223 */ /* 0x040fe20000000006 */
[C---:B------:R-:W-:Y:S01]  /*6a60*/  FFMA R11, R35.reuse, R36, R11 ;  /* 0x00000024230b7223 */ /* 0x040fe2000000000b */
[C---:B------:R-:W-:Y:S01]  /*6a70*/  FFMA R8, R35.reuse, R37, R8 ;  /* 0x0000002523087223 */ /* 0x040fe20000000008 */
[--C-:B------:R-:W-:Y:S02]  /*6a80*/  HADD2.F32 R21, -RZ, R49.reuse.H0_H0 ;  /* 0x20000031ff157230 */ /* 0x100fe40000004100 */
[----:B------:R-:W-:Y:S01]  /*6a90*/  FFMA R9, R35, R20, R9 ;  /* 0x0000001423097223 */ /* 0x000fe20000000009 */
[C---:B------:R-:W-:Y:S01]  /*6aa0*/  FMUL R10, R33.reuse, R14 ;  /* 0x0000000e210a7220 */ /* 0x040fe20000400000 */
[----:B------:R-:W-:Y:S02]  /*6ab0*/  HADD2.F32 R20, -RZ, R49.H1_H1 ;  /* 0x30000031ff147230 */ /* 0x000fe40000004100 */
[C---:B------:R-:W-:Y:S01]  /*6ac0*/  FMUL R15, R33.reuse, R15 ;  /* 0x0000000f210f7220 */ /* 0x040fe20000400000 */
[----:B------:R-:W-:Y:S01]  /*6ad0*/  FMUL R12, R33, R16 ;  /* 0x00000010210c7220 */ /* 0x000fe20000400000 */
[C---:B------:R-:W-:Y:S01]  /*6ae0*/  FFMA R10, R35.reuse, R21, R10 ;  /* 0x00000015230a7223 */ /* 0x040fe2000000000a */
[--C-:B------:R-:W-:Y:S02]  /*6af0*/  HADD2.F32 R21, -RZ, R50.reuse.H0_H0 ;  /* 0x20000032ff157230 */ /* 0x100fe40000004100 */
[----:B------:R-:W-:Y:S01]  /*6b00*/  FFMA R15, R35, R20, R15 ;  /* 0x00000014230f7223 */ /* 0x000fe2000000000f */
[----:B------:R-:W-:Y:S02]  /*6b10*/  HADD2.F32 R20, -RZ, R50.H1_H1 ;  /* 0x30000032ff147230 */ /* 0x000fe40000004100 */
[C---:B------:R-:W-:Y:S01]  /*6b20*/  FMUL R13, R33.reuse, R17 ;  /* 0x00000011210d7220 */ /* 0x040fe20000400000 */
[--C-:B------:R-:W-:Y:S02]  /*6b30*/  HADD2.F32 R37, -RZ, R51.reuse.H0_H0 ;  /* 0x20000033ff257230 */ /* 0x100fe40000004100 */
[C---:B------:R-:W-:Y:S01]  /*6b40*/  FMUL R14, R33.reuse, R18 ;  /* 0x00000012210e7220 */ /* 0x040fe20000400000 */
[----:B------:R-:W-:Y:S02]  /*6b50*/  HADD2.F32 R36, -RZ, R51.H1_H1 ;  /* 0x30000033ff247230 */ /* 0x000fe40000004100 */
        /* <DEDUP_REMOVED lines=21> */
[----:B------:R-:W-:Y:S02]  /*6cb0*/  UIADD3 UR8, UP0, UPT, UR52, 0x680, URZ ;  /* 0x0000068034087890 */ /* 0x000fe4000ff1e0ff */
[----:B------:R-:W-:Y:S02]  /*6cc0*/  UIADD3 UR5, UPT, UPT, UR41, 0x20, URZ ;  /* 0x0000002029057890 */ /* 0x000fe4000fffe0ff */
[----:B------:R-:W-:Y:S02]  /*6cd0*/  UIADD3 UR4, UPT, UPT, UR48, 0x1200, URZ ;  /* 0x0000120030047890 */ /* 0x000fe4000fffe0ff */
[----:B------:R-:W-:Y:S01]  /*6ce0*/  UIADD3.X UR9, UPT, UPT, URZ, UR53, URZ, UP0, !UPT ;  /* 0x00000035ff097290 */ /* 0x000fe200087fe4ff */
[----:B------:R-:W-:Y:S01]  /*6cf0*/  UMOV UR6, UR42 ;  /* 0x0000002a00067c82 */ /* 0x000fe20008000000 */
[----:B------:R-:W-:Y:S07]  /*6d00*/  UMOV UR7, UR36 ;  /* 0x0000002400077c82 */ /* 0x000fee0008000000 */
[----:B------:R2:W-:Y:S01]  /*6d10*/  UTMASTG.3D [UR4], [UR8] ;  /* 0x00000004080073b5 */ /* 0x0005e20008010000 */
[----:B------:R0:W-:Y:S01]  /*6d20*/  UTMACMDFLUSH ;  /* 0x00000000000079b7 */ /* 0x0001e20000000000 */
[----:B--2---:R-:W-:Y:S04]  /*6d30*/  DEPBAR.LE SB0, 0x1 ;  /* 0x000080400000791a */ /* 0x004fe80000000000 */
.L_x_108:
[----:B------:R-:W-:Y:S05]  /*6d40*/  BSYNC.RECONVERGENT B0 ;  /* 0x0000000000007941 */ /* 0x000fea0003800200 */
.L_x_107:
[----:B------:R-:W-:Y:S01]  /*6d50*/  BAR.SYNC.DEFER_BLOCKING 0x1, 0x80 ;  /* 0x0042000000007b1d */ /* 0x000fe20000010000 */
[----:B------:R-:W-:Y:S04]  /*6d60*/  UIADD3 UR40, UPT, UPT, UR51, 0x1, URZ ;  /* 0x0000000133287890 */ /* 0x000fe8000fffe0ff */
[----:B------:R-:W-:Y:S04]  /*6d70*/  UISETP.NE.AND UP0, UPT, UR40, 0x4, UPT ;  /* 0x000000042800788c */ /* 0x000fe8000bf05270 */
[----:B------:R-:W-:Y:S01]  /*6d80*/  USEL UR40, UR40, URZ, UP0 ;  /* 0x000000ff28287287 */ /* 0x000fe20008000000 */
[----:B------:R2:W-:Y:S01]  /*6d90*/  @P6 SYNCS.ARRIVE.TRANS64.RED.A1T0 RZ, [R38+URZ], RZ ;  /* 0x000000ff26ff69a7 */ /* 0x0005e200081004ff */
[----:B------:R-:W-:Y:S01]  /*6da0*/  BSSY B1, `(.L_x_109) ;  /* 0x0000014000017945 */ /* 0x000fe20003800000 */
[----:B------:R-:W4:Y:S02]  /*6db0*/  @P6 SYNCS.PHASECHK.TRANS64.TRYWAIT P0, [R83+URZ+0x40], R88 ;  /* 0x00004058530065a7 */ /* 0x000f2400080011ff */
[----:B----4-:R-:W-:Y:S01]  /*6dc0*/  @P6 SEL R81, RZ, 0x1, !P0 ;  /* 0x00000001ff516807 */ /* 0x010fe20004000000 */
[----:B--2---:R-:W-:Y:S06]  /*6dd0*/  @!P6 BRA `(.L_x_110) ;  /* 0x000000000040e947 */ /* 0x004fec0003800000 */
[----:B------:R-:W-:Y:S01]  /*6de0*/  ISETP.NE.AND P1, PT, R82, RZ, PT ;  /* 0x000000ff5200720c */ /* 0x000fe20003f25270 */
[----:B------:R-:W-:Y:S01]  /*6df0*/  BSSY B0, `(.L_x_111) ;  /* 0x0000009000007945 */ /* 0x000fe20003800000 */
[----:B------:R-:W-:Y:S11]  /*6e00*/  ISETP.NE.AND P0, PT, R81, RZ, PT ;  /* 0x000000ff5100720c */ /* 0x000ff60003f05270 */
[----:B------:R-:W-:Y:S05]  /*6e10*/  @P1 IMAD R2, R39, 0x1000, R80 ;  /* 0x0000100027021824 */ /* 0x000fea00078e0250 */
[----:B------:R-:W-:Y:S05]  /*6e20*/  @P1 IADD3 R0, PT, PT, R2, UR48, RZ ;  /* 0x0000003002001c10 */ /* 0x000fea000fffe0ff */
[----:B------:R-:W-:Y:S01]  /*6e30*/  @P1 IMAD.IADD R0, R71, 0x1, R0 ;  /* 0x0000000147001824 */ /* 0x000fe200078e0200 */
[----:B------:R-:W-:Y:S06]  /*6e40*/  @P0 BRA `(.L_x_112) ;  /* 0x00000000000c0947 */ /* 0x000fec0003800000 */
[----:B------:R-:W-:Y:S04]  /*6e50*/  SHF.L.U32 R4, R70, 0x1f, RZ ;  /* 0x0000001f46047819 */ /* 0x000fe800000006ff */
[----:B------:R-:W2:Y:S02]  /*6e60*/  SYNCS.PHASECHK.TRANS64.TRYWAIT P0, [R83+URZ+0x40], R4 ;  /* 0x00004004530075a7 */ /* 0x000ea400080011ff */
[----:B--2---:R-:W-:Y:S05]  /*6e70*/  @!P0 BRA `(.L_x_113) ;  /* 0x0000001c00848947 */ /* 0x004fea0003800000 */
.L_x_112:
[----:B------:R-:W-:Y:S05]  /*6e80*/  BSYNC B0 ;  /* 0x0000000000007941 */ /* 0x000fea0003800000 */
.L_x_111:
[----:B------:R-:W-:Y:S02]  /*6e90*/  ISETP.NE.AND P0, PT, R82, RZ, PT ;  /* 0x000000ff5200720c */ /* 0x000fe40003f05270 */
[----:B------:R-:W-:Y:S11]  /*6ea0*/  IADD3 R39, PT, PT, R39, 0x1, RZ ;  /* 0x0000000127277810 */ /* 0x000ff60007ffe0ff */
[----:B------:R-:W-:Y:S05]  /*6eb0*/  @P0 WARPSYNC.ALL ;  /* 0x0000000000000948 */ /* 0x000fea0003800000 */
[----:B------:R4:W1:Y:S04]  /*6ec0*/  @P0 LDSM.16.M88.4 R40, [R2+UR48+0x200] ;  /* 0x000200300228083b */ /* 0x0008680008000200 */
[----:B------:R4:W1:Y:S02]  /*6ed0*/  @P0 LDSM.16.M88.4 R48, [R0+0x200] ;  /* 0x000200000030083b */ /* 0x0008640000000200 */
.L_x_110:
[----:B------:R-:W-:Y:S05]  /*6ee0*/  BSYNC B1 ;  /* 0x0000000000017941 */ /* 0x000fea0003800000 */
.L_x_109:
[----:B----4-:R-:W-:Y:S05]  /*6ef0*/  VIADD R0, R34, 0x40 ;  /* 0x0000004022007836 */ /* 0x010fea0000000000 */
[----:B------:R-:W-:Y:S04]  /*6f00*/  SHF.R.U32.HI R0, RZ, 0x15, R0 ;  /* 0x00000015ff007819 */ /* 0x000fe80000011600 */
[----:B------:R-:W-:Y:S11]  /*6f10*/  LOP3.LUT P0, RZ, R0, 0x3, R65, 0x48, !PT ;  /* 0x0000000300ff7812 */ /* 0x000ff60007804841 */
[----:B------:R-:W-:Y:S02]  /*6f20*/  @!UPT UIADD3 URZ, UPT, UPT, URZ, URZ, URZ ;  /* 0x000000fffffff290 */ /* 0x000fe4000fffe0ff */
        /* <DEDUP_REMOVED lines=8> */
[----:B------:R-:W3:Y:S01]  /*6fb0*/  LDCU.64 UR4, c[0x4][0x10] ;  /* 0x01000200ff0477ac */ /* 0x000ee20008000a00 */
[----:B----4-:R-:W-:Y:S01]  /*6fc0*/  MOV R5, UR9 ;  /* 0x0000000900057c02 */ /* 0x010fe20008000f00 */
[----:B--2---:R-:W-:Y:S01]  /*6fd0*/  IMAD.U32 R4, RZ, RZ, UR8 ;  /* 0x00000008ff047e24 */ /* 0x004fe2000f8e00ff */
[----:B-----5:R-:W-:Y:S01]  /*6fe0*/  MOV R7, UR7 ;  /* 0x0000000700077c02 */ /* 0x020fe20008000f00 */
[----:B------:R-:W-:Y:S01]  /*6ff0*/  IMAD.U32 R6, RZ, RZ, UR6 ;  /* 0x00000006ff067e24 */ /* 0x000fe2000f8e00ff */
[----:B---3--:R-:W-:Y:S01]  /*7000*/  MOV R11, UR5 ;  /* 0x00000005000b7c02 */ /* 0x008fe20008000f00 */
[----:B------:R-:W-:Y:S02]  /*7010*/  IMAD.U32 R10, RZ, RZ, UR4 ;  /* 0x00000004ff0a7e24 */ /* 0x000fe4000f8e00ff */
[----:B------:R-:W-:Y:S07]  /*7020*/  LEPC R20, `(.L_x_114) ;  /* 0x000000001014794e */ /* 0x000fee0000000000 */
[----:B-1----:R-:W-:Y:S05]  /*7030*/  CALL.ABS.NOINC R2 ;  /* 0x0000000002007343 */ /* 0x002fea0003c00000 */
.L_x_114:
        /* <DEDUP_REMOVED lines=8> */
[----:B--2---:R-:W-:Y:S01]  /*70c0*/  MOV R83, UR37 ;  /* 0x0000002500537c02 */ /* 0x004fe20008000f00 */
[----:B------:R-:W-:Y:S01]  /*70d0*/  HADD2.F32 R37, -RZ, R48.H0_H0 ;  /* 0x20000030ff257230 */ /* 0x000fe20000004100 */
[----:B------:R-:W-:Y:S01]  /*70e0*/  @P6 LEA R38, R38, UR48, 0x3 ;  /* 0x0000003026266c11 */ /* 0x000fe2000f8e18ff */
[----:B------:R-:W-:Y:S01]  /*70f0*/  BSSY.RECONVERGENT B0, `(.L_x_115) ;  /* 0x000004d000007945 */ /* 0x000fe20003800200 */
[----:B------:R-:W-:Y:S02]  /*7100*/  LEA R88, R39, UR48, 0x3 ;  /* 0x0000003027587c11 */ /* 0x000fe4000f8e18ff */
[----:B------:R-:W-:Y:S01]  /*7110*/  @P6 IADD3 R38, PT, PT, R38, 0x60, RZ ;  /* 0x0000006026266810 */ /* 0x000fe20007ffe0ff */
[----:B------:R-:W1:Y:S03]  /*7120*/  LDTM.16dp256bit.x4 R4, tmem[UR4+0x40] ;  /* 0x00004004000479ee */ /* 0x000e660008120000 */
[----:B------:R-:W-:Y:S02]  /*7130*/  @P6 PRMT R38, R83, 0x654, R38 ;  /* 0x0000065453266816 */ /* 0x000fe40000000026 */
[----:B------:R-:W-:Y:S01]  /*7140*/  @P6 SHF.L.U32 R83, R70, 0x1f, RZ ;  /* 0x0000001f46536819 */ /* 0x000fe200000006ff */
        /* <DEDUP_REMOVED lines=71> */
.L_x_116:
[----:B------:R-:W-:Y:S05]  /*75c0*/  BSYNC.RECONVERGENT B0 ;  /* 0x0000000000007941 */ /* 0x000fea0003800200 */
.L_x_115:
        /* <DEDUP_REMOVED lines=19> */
.L_x_120:
[----:B------:R-:W-:Y:S05]  /*7700*/  BSYNC B0 ;  /* 0x0000000000007941 */ /* 0x000fea0003800000 */
.L_x_119:
[----:B------:R-:W-:Y:S11]  /*7710*/  ISETP.NE.AND P0, PT, R82, RZ, PT ;  /* 0x000000ff5200720c */ /* 0x000ff60003f05270 */
[----:B------:R-:W-:Y:S02]  /*7720*/  @!UPT UIADD3 URZ, UPT, UPT, URZ, URZ, URZ ;  /* 0x000000fffffff290 */ /* 0x000fe4000fffe0ff */
[----:B------:R-:W-:Y:S05]  /*7730*/  @P0 WARPSYNC.ALL ;  /* 0x0000000000000948 */ /* 0x000fea0003800000 */
[----:B------:R4:W1:Y:S04]  /*7740*/  @P0 LDSM.16.M88.4 R40, [R39+UR48+0x200] ;  /* 0x000200302728083b */ /* 0x0008680008000200 */
[----:B------:R4:W1:Y:S02]  /*7750*/  @P0 LDSM.16.M88.4 R48, [R0+0x200] ;  /* 0x000200000030083b */ /* 0x0008640000000200 */
.L_x_118:
[----:B------:R-:W-:Y:S05]  /*7760*/  BSYNC B1 ;  /* 0x0000000000017941 */ /* 0x000fea0003800000 */
.L_x_117:
[----:B----4-:R-:W-:Y:S05]  /*7770*/  VIADD R0, R34, 0x60 ;  /* 0x0000006022007836 */ /* 0x010fea0000000000 */
[----:B------:R-:W-:Y:S04]  /*7780*/  SHF.R.U32.HI R0, RZ, 0x15, R0 ;  /* 0x00000015ff007819 */ /* 0x000fe80000011600 */
[----:B------:R-:W-:Y:S11]  /*7790*/  LOP3.LUT P0, RZ, R0, 0x3, R65, 0x48, !PT ;  /* 0x0000000300ff7812 */ /* 0x000ff60007804841 */
[----:B------:R-:W-:Y:S02]  /*77a0*/  @!UPT UIADD3 URZ, UPT, UPT, URZ, URZ, URZ ;  /* 0x000000fffffff290 */ /* 0x000fe4000fffe0ff */
[----:B------:R-:W-:Y:S05]  /*77b0*/  @!P0 BRA `(.L_x_122) ;  /* 0x0000000000408947 */ /* 0x000fea0003800000 */
[----:B------:R-:W4:Y:S01]  /*77c0*/  LDCU.64 UR8, c[0x4][0x70] ;  /* 0x01000e00ff0877ac */ /* 0x000f220008000a00 */
[----:B--2---:R-:W-:Y:S01]  /*77d0*/  MOV R3, 0x0 ;  /* 0x0000000000037802 */ /* 0x004fe20000000f00 */
[----:B------:R-:W-:Y:S02]  /*77e0*/  HFMA2 R12, -RZ, RZ, 0, 5.9604644775390625e-08 ;  /* 0x00000001ff0c7431 */ /* 0x000fe400000001ff */
[----:B------:R-:W-:Y:S02]  /*77f0*/  IMAD.MOV.U32 R8, RZ, RZ, 0x192 ;  /* 0x00000192ff087424 */ /* 0x000fe400078e00ff */
[----:B------:R-:W-:Y:S01]  /*7800*/  IMAD.MOV.U32 R13, RZ, RZ, RZ ;  /* 0x000000ffff0d7224 */ /* 0x000fe200078e00ff */
[----:B------:R-:W2:Y:S01]  /*7810*/  LDCU.64 UR6, c[0x4][0x78] ;  /* 0x01000f00ff0677ac */ /* 0x000ea20008000a00 */
[----:B------:R-:W1:Y:S01]  /*7820*/  LDC.64 R2, c[0x4][R3] ;  /* 0x0100000003027b82 */ /* 0x000e620000000a00 */
[----:B------:R-:W5:Y:S01]  /*7830*/  LDCU.64 UR4, c[0x4][0x10] ;  /* 0x01000200ff0477ac */ /* 0x000f620008000a00 */
[----:B----4-:R-:W-:Y:S01]  /*7840*/  MOV R5, UR9 ;  /* 0x0000000900057c02 */ /* 0x010fe20008000f00 */
[----:B------:R-:W-:Y:S01]  /*7850*/  IMAD.U32 R4, RZ, RZ, UR8 ;  /* 0x00000008ff047e24 */ /* 0x000fe2000f8e00ff */
[----:B--2---:R-:W-:Y:S01]  /*7860*/  MOV R7, UR7 ;  /* 0x0000000700077c02 */ /* 0x004fe20008000f00 */
[----:B------:R-:W-:Y:S01]  /*7870*/  IMAD.U32 R6, RZ, RZ, UR6 ;  /* 0x00000006ff067e24 */ /* 0x000fe2000f8e00ff */
[----:B-----5:R-:W-:Y:S01]  /*7880*/  MOV R11, UR5 ;  /* 0x00000005000b7c02 */ /* 0x020fe20008000f00 */
[----:B------:R-:W-:Y:S02]  /*7890*/  IMAD.U32 R10, RZ, RZ, UR4 ;  /* 0x00000004ff0a7e24 */ /* 0x000fe4000f8e00ff */
[----:B------:R-:W-:Y:S07]  /*78a0*/  LEPC R20, `(.L_x_122) ;  /* 0x000000001014794e */ /* 0x000fee0000000000 */
[----:B-1-3--:R-:W-:Y:S05]  /*78b0*/  CALL.ABS.NOINC R2 ;  /* 0x0000000002007343 */ /* 0x00afea0003c00000 */
.L_x_122:
[----:B------:R-:W-:Y:S01]  /*78c0*/  ISETP.NE.AND P0, PT, R72, RZ, PT ;  /* 0x000000ff4800720c */ /* 0x000fe20003f05270 */
[----:B------:R-:W-:Y:S05]  /*78d0*/  WARPSYNC.ALL ;  /* 0x0000000000007948 */ /* 0x000fea0003800000 */
[----:B------:R-:W-:Y:S01]  /*78e0*/  R2UR UR4, R34 ;  /* 0x00000000220472ca */ /* 0x000fe200000e0000 */
[--C-:B-1----:R-:W-:Y:S01]  /*78f0*/  HADD2.F32 R20, -RZ, R40.reuse.H0_H0 ;  /* 0x20000028ff147230 */ /* 0x102fe20000004100 */
[----:B------:R-:W-:Y:S01]  /*7900*/  R2UR UR5, R79 ;  /* 0x000000004f0572ca */ /* 0x000fe200000e0000 */
[----:B------:R-:W-:Y:S01]  /*7910*/  HADD2.F32 R36, -RZ, R40.H1_H1 ;  /* 0x30000028ff247230 */ /* 0x000fe20000004100 */
[----:B------:R-:W-:Y:S01]  /*7920*/  BSSY.RECONVERGENT B0, `(.L_x_123) ;  /* 0x000004f000007945 */ /* 0x000fe20003800200 */
[--C-:B------:R-:W-:Y:S02]  /*7930*/  HADD2.F32 R21, -RZ, R41.reuse.H0_H0 ;  /* 0x20000029ff157230 */ /* 0x100fe40000004100 */
[----:B------:R-:W-:Y:S02]  /*7940*/  HADD2.F32 R38, -RZ, R41.H1_H1 ;  /* 0x30000029ff267230 */ /* 0x000fe40000004100 */
[--C-:B------:R-:W-:Y:S02]  /*7950*/  HADD2.F32 R37, -RZ, R42.reuse.H0_H0 ;  /* 0x2000002aff257230 */ /* 0x100fe40000004100 */
[----:B------:R-:W-:Y:S02]  /*7960*/  HADD2.F32 R40, -RZ, R42.H1_H1 ;  /* 0x3000002aff287230 */ /* 0x000fe40000004100 */
[----:B------:R-:W1:Y:S01]  /*7970*/  LDTM.16dp256bit.x4 R4, tmem[UR4+0x60] ;  /* 0x00006004000479ee */ /* 0x000e620008120000 */
[----:B------:R-:W-:Y:S01]  /*7980*/  NOP ;  /* 0x0000000000007918 */ /* 0x000fe20000000000 */
[----:B------:R-:W-:Y:S01]  /*7990*/  UIADD3 UR5, UPT, UPT, UR5, 0xd0, URZ ;  /* 0x000000d005057890 */ /* 0x000fe2000fffe0ff */
[--C-:B------:R-:W-:Y:S02]  /*79a0*/  HADD2.F32 R39, -RZ, R43.reuse.H0_H0 ;  /* 0x2000002bff277230 */ /* 0x100fe40000004100 */
[----:B------:R-:W-:Y:S01]  /*79b0*/  HADD2.F32 R41, -RZ, R43.H1_H1 ;  /* 0x3000002bff297230 */ /* 0x000fe20000004100 */
[----:B------:R-:W-:Y:S01]  /*79c0*/  UPRMT UR5, UR37, 0x654, UR5 ;  /* 0x0000065425057896 */ /* 0x000fe20008000005 */
[--C-:B------:R-:W-:Y:S02]  /*79d0*/  HADD2.F32 R42, -RZ, R48.reuse.H0_H0 ;  /* 0x20000030ff2a7230 */ /* 0x100fe40000004100 */
[----:B------:R-:W-:Y:S02]  /*79e0*/  HADD2.F32 R43, -RZ, R48.H1_H1 ;  /* 0x30000030ff2b7230 */ /* 0x000fe40000004100 */
[--C-:B------:R-:W-:Y:S02]  /*79f0*/  HADD2.F32 R44, -RZ, R49.reuse.H0_H0 ;  /* 0x20000031ff2c7230 */ /* 0x100fe40000004100 */
[----:B------:R-:W-:Y:S02]  /*7a00*/  HADD2.F32 R46, -RZ, R49.H1_H1 ;  /* 0x30000031ff2e7230 */ /* 0x000fe40000004100 */
[----:B-1----:R-:W-:Y:S01]  /*7a10*/  SYNCS.ARRIVE.TRANS64.RED.A1T0 RZ, [UR5], RZ ;  /* 0x000000ffffff79a7 */ /* 0x002fe20008100405 */
[--C-:B------:R-:W-:Y:S02]  /*7a20*/  HADD2.F32 R45, -RZ, R50.reuse.H0_H0 ;  /* 0x20000032ff2d7230 */ /* 0x100fe40000004100 */
[----:B------:R-:W-:Y:S02]  /*7a30*/  HADD2.F32 R48, -RZ, R50.H1_H1 ;  /* 0x30000032ff307230 */ /* 0x000fe40000004100 */
[--C-:B------:R-:W-:Y:S02]  /*7a40*/  HADD2.F32 R47, -RZ, R51.reuse.H0_H0 ;  /* 0x20000033ff2f7230 */ /* 0x100fe40000004100 */
[----:B------:R-:W-:Y:S02]  /*7a50*/  HADD2.F32 R50, -RZ, R51.H1_H1 ;  /* 0x30000033ff327230 */ /* 0x000fe40000004100 */
[C---:B------:R-:W-:Y:S01]  /*7a60*/  FMUL R4, R33.reuse, R4 ;  /* 0x0000000421047220 */ /* 0x040fe20000400000 */
[C---:B------:R-:W-:Y:S01]  /*7a70*/  FMUL R5, R33.reuse, R5 ;  /* 0x0000000521057220 */ /* 0x040fe20000400000 */
[C---:B------:R-:W-:Y:S01]  /*7a80*/  FMUL R6, R33.reuse, R6 ;  /* 0x0000000621067220 */ /* 0x040fe20000400000 */
[----:B------:R-:W-:Y:S01]  /*7a90*/  FMUL R7, R33, R7 ;  /* 0x0000000721077220 */ /* 0x000fe20000400000 */
[C---:B------:R-:W-:Y:S01]  /*7aa0*/  FFMA R4, R35.reuse, R20, R4 ;  /* 0x0000001423047223 */ /* 0x040fe20000000004 */
[C---:B------:R-:W-:Y:S01]  /*7ab0*/  FFMA R5, R35.reuse, R36, R5 ;  /* 0x0000002423057223 */ /* 0x040fe20000000005 */
[C---:B------:R-:W-:Y:S01]  /*7ac0*/  FFMA R6, R35.reuse, R21, R6 ;  /* 0x0000001523067223 */ /* 0x040fe20000000006 */
[----:B------:R-:W-:Y:S01]  /*7ad0*/  FFMA R7, R35, R38, R7 ;  /* 0x0000002623077223 */ /* 0x000fe20000000007 */
[C---:B------:R-:W-:Y:S01]  /*7ae0*/  FMUL R8, R33.reuse, R8 ;  /* 0x0000000821087220 */ /* 0x040fe20000400000 */
[----:B------:R-:W-:Y:S01]  /*7af0*/  FMUL R9, R33, R9 ;  /* 0x0000000921097220 */ /* 0x000fe20000400000 */
[----:B---3--:R-:W-:Y:S01]  /*7b00*/  F2FP.F16.F32.PACK_AB R80, R5, R4 ;  /* 0x000000040550723e */ /* 0x008fe200000000ff */
[----:B------:R-:W-:Y:S01]  /*7b10*/  FMUL R0, R33, R10 ;  /* 0x0000000a21007220 */ /* 0x000fe20000400000 */
[----:B------:R-:W-:Y:S01]  /*7b20*/  F2FP.F16.F32.PACK_AB R81, R7, R6 ;  /* 0x000000060751723e */ /* 0x000fe200000000ff */
[C---:B------:R-:W-:Y:S01]  /*7b30*/  FFMA R8, R35.reuse, R37, R8 ;  /* 0x0000002523087223 */ /* 0x040fe20000000008 */
[----:B------:R-:W-:Y:S01]  /*7b40*/  FFMA R9, R35, R40, R9 ;  /* 0x0000002823097223 */ /* 0x000fe20000000009 */
[C---:B------:R-:W-:Y:S01]  /*7b50*/  FMUL R2, R33.reuse, R11 ;  /* 0x0000000b21027220 */ /* 0x040fe20000400000 */
[C---:B--2---:R-:W-:Y:S01]  /*7b60*/  FMUL R3, R33.reuse, R12 ;  /* 0x0000000c21037220 */ /* 0x044fe20000400000 */
[----:B------:R-:W-:Y:S01]  /*7b70*/  FMUL R10, R33, R13 ;  /* 0x0000000d210a7220 */ /* 0x000fe20000400000 */
[----:B------:R-:W-:Y:S01]  /*7b80*/  FFMA R0, R35, R39, R0 ;  /* 0x0000002723007223 */ /* 0x000fe20000000000 */
        /* <DEDUP_REMOVED lines=40> */
.L_x_124:
[----:B------:R-:W-:Y:S05]  /*7e10*/  BSYNC.RECONVERGENT B0 ;  /* 0x0000000000007941 */ /* 0x000fea0003800200 */
.L_x_123:
[----:B------:R-:W-:Y:S01]  /*7e20*/  BAR.SYNC.DEFER_BLOCKING 0x1, 0x80 ;  /* 0x0042000000007b1d */ /* 0x000fe20000010000 */
[----:B------:R-:W-:Y:S01]  /*7e30*/  UISETP.NE.AND UP0, UPT, UR49, -0x4, UPT ;  /* 0xfffffffc3100788c */ /* 0x000fe2000bf05270 */
[----:B------:R-:W-:Y:S08]  /*7e40*/  IADD3 R0, PT, PT, R30, 0x1, RZ ;  /* 0x000000011e007810 */ /* 0x000ff00007ffe0ff */
[----:B------:R-:W-:Y:S05]  /*7e50*/  BRA.U !UP0, `(.L_x_125) ;  /* 0x0000000108287547 */ /* 0x000fea000b800000 */
[----:B------:R-:W-:Y:S01]  /*7e60*/  ISETP.NE.AND P0, PT, R76, RZ, PT ;  /* 0x000000ff4c00720c */ /* 0x000fe20003f05270 */
[----:B------:R-:W-:Y:S01]  /*7e70*/  IMAD.U32 R3, RZ, RZ, UR51 ;  /* 0x00000033ff037e24 */ /* 0x000fe2000f8e00ff */
[----:B------:R-:W-:Y:S01]  /*7e80*/  UIADD3 UR51, UPT, UPT, UR51, 0x1, URZ ;  /* 0x0000000133337890 */ /* 0x000fe2000fffe0ff */
[----:B------:R-:W-:Y:S03]  /*7e90*/  IMAD.U32 R2, RZ, RZ, UR37 ;  /* 0x00000025ff027e24 */ /* 0x000fe6000f8e00ff */
[----:B------:R-:W-:Y:S04]  /*7ea0*/  UISETP.NE.AND UP0, UPT, UR51, 0x4, UPT ;  /* 0x000000043300788c */ /* 0x000fe8000bf05270 */
[----:B------:R-:W-:Y:S03]  /*7eb0*/  USEL UR51, UR51, URZ, UP0 ;  /* 0x000000ff33337287 */ /* 0x000fe60008000000 */
[----:B------:R-:W-:Y:S05]  /*7ec0*/  @P0 LEA R3, R3, UR48, 0x3 ;  /* 0x0000003003030c11 */ /* 0x000fea000f8e18ff */
[----:B------:R-:W-:Y:S05]  /*7ed0*/  @P0 VIADD R3, R3, 0x60 ;  /* 0x0000006003030836 */ /* 0x000fea0000000000 */
[----:B------:R-:W-:Y:S04]  /*7ee0*/  @P0 PRMT R2, R2, 0x654, R3 ;  /* 0x0000065402020816 */ /* 0x000fe80000000003 */
[----:B------:R2:W-:Y:S03]  /*7ef0*/  @P0 SYNCS.ARRIVE.TRANS64.RED.A1T0 RZ, [R2+URZ], RZ ;  /* 0x000000ff02ff09a7 */ /* 0x0005e600081004ff */
.L_x_125:
[----:B------:R-:W-:Y:S01]  /*7f00*/  ISETP.NE.AND P2, PT, R73, RZ, PT ;  /* 0x000000ff4900720c */ /* 0x000fe20003f45270 */
[----:B------:R-:W-:Y:S01]  /*7f10*/  UIADD3 UR49, UPT, UPT, UR49, 0x4, URZ ;  /* 0x0000000431317890 */ /* 0x000fe2000fffe0ff */
[----:B------:R-:W-:Y:S01]  /*7f20*/  ISETP.NE.AND P0, PT, R75, 0x2, PT ;  /* 0x000000024b00780c */ /* 0x000fe20003f05270 */
[----:B------:R-:W-:Y:S01]  /*7f30*/  IMAD.IADD R20, R29, 0x1, R58 ;  /* 0x000000011d147824 */ /* 0x000fe200078e023a */
[----:B------:R-:W-:Y:S01]  /*7f40*/  ISETP.NE.AND P1, PT, R0, 0x4, PT ;  /* 0x000000040000780c */ /* 0x000fe20003f25270 */
[----:B------:R-:W-:Y:S01]  /*7f50*/  IMAD.IADD R21, R31, 0x1, R60 ;  /* 0x000000011f157824 */ /* 0x000fe200078e023c */
[----:B------:R-:W-:Y:S02]  /*7f60*/  SEL R3, RZ, 0x1, P0 ;  /* 0x00000001ff037807 */ /* 0x000fe40000000000 */
[----:B--2---:R-:W-:Y:S02]  /*7f70*/  SEL R2, RZ, 0x1, P1 ;  /* 0x00000001ff027807 */ /* 0x004fe40000800000 */
[----:B------:R-:W-:Y:S02]  /*7f80*/  LOP3.LUT R68, R68, R3, RZ, 0x3c, !PT ;  /* 0x0000000344447212 */ /* 0x000fe400078e3cff */
[----:B------:R-:W-:Y:S02]  /*7f90*/  LOP3.LUT R69, R69, R2, RZ, 0x3c, !PT ;  /* 0x0000000245457212 */ /* 0x000fe400078e3cff */
[----:B------:R-:W-:Y:S02]  /*7fa0*/  @P2 R2UR UR36, R67 ;  /* 0x00000000432422ca */ /* 0x000fe400000e0000 */
[----:B------:R-:W-:Y:S02]  /*7fb0*/  SEL R75, R75, RZ, P0 ;  /* 0x000000ff4b4b7207 */ /* 0x000fe40000000000 */
[----:B------:R-:W-:Y:S01]  /*7fc0*/  SEL R30, R0, RZ, P1 ;  /* 0x000000ff001e7207 */ /* 0x000fe20000800000 */
[----:B------:R-:W-:Y:S10]  /*7fd0*/  @P2 BRA `(.L_x_126) ;  /* 0xffffffd000182947 */ /* 0x000ff4000383ffff */
[----:B------:R-:W-:-:S09]  /*7fe0*/  UISETP.NE.AND UP0, UPT, UR50, URZ, UPT ;  /* 0x000000ff3200728c */ /* 0x000fd2000bf05270 */
[----:B------:R-:W-:Y:S05]  /*7ff0*/  BRA.U !UP0, `(.L_x_127) ;  /* 0x0000000108487547 */ /* 0x000fea000b800000 */
[----:B------:R-:W2:Y:S02]  /*8000*/  LDCU.64 UR4, c[0x0][0x890] ;  /* 0x00011200ff0477ac */ /* 0x000ea40008000a00 */
[----:B--2---:R-:W-:-:S04]  /*8010*/  UISETP.NE.U32.AND UP0, UPT, UR4, URZ, UPT ;  /* 0x000000ff0400728c */ /* 0x004fc8000bf05070 */
[----:B------:R-:W-:-:S09]  /*8020*/  UISETP.NE.AND.EX UP0, UPT, UR5, URZ, UPT, UP0 ;  /* 0x000000ff0500728c */ /* 0x000fd2000bf05300 */
[----:B------:R-:W-:Y:S05]  /*8030*/  BRA.U UP0, `(.L_x_128) ;  /* 0x00000001000c7547 */ /* 0x000fea000b800000 */
[----:B------:R-:W-:-:S13]  /*8040*/  FSETP.NEU.AND P0, PT, R35, RZ, PT ;  /* 0x000000ff2300720b */ /* 0x000fda0003f0d000 */
[----:B------:R-:W-:Y:S05]  /*8050*/  @!P0 EXIT ;  /* 0x000000000000894d */ /* 0x000fea0003800000 */
[----:B------:R-:W-:Y:S05]  /*8060*/  BRA `(.L_x_127) ;  /* 0x00000000002c7947 */ /* 0x000fea0003800000 */
.L_x_128:
[----:B------:R-:W-:Y:S01]  /*8070*/  ISETP.NE.AND P0, PT, R74, RZ, PT ;  /* 0x000000ff4a00720c */ /* 0x000fe20003f05270 */
[----:B------:R-:W-:-:S12]  /*8080*/  BSSY.RECONVERGENT B0, `(.L_x_127) ;  /* 0x0000009000007945 */ /* 0x000fd80003800200 */
[----:B------:R-:W-:Y:S05]  /*8090*/  @P0 BRA `(.L_x_129) ;  /* 0x0000000000140947 */ /* 0x000fea0003800000 */
[----:B------:R-:W2:Y:S02]  /*80a0*/  LDCU.64 UR4, c[0x0][0x888] ;  /* 0x00011100ff0477ac */ /* 0x000ea40008000a00 */
[----:B--2---:R-:W-:-:S04]  /*80b0*/  ISETP.NE.U32.AND P0, PT, RZ, UR4, PT ;  /* 0x00000004ff007c0c */ /* 0x004fc8000bf05070 */
[----:B------:R-:W-:-:S13]  /*80c0*/  ISETP.NE.AND.EX P0, PT, RZ, UR5, PT, P0 ;  /* 0x00000005ff007c0c */ /* 0x000fda000bf05300 */
[----:B------:R-:W-:Y:S05]  /*80d0*/  @!P0 EXIT ;  /* 0x000000000000894d */ /* 0x000fea0003800000 */
[----:B------:R-:W-:Y:S05]  /*80e0*/  BRA `(.L_x_130) ;  /* 0x0000000000087947 */ /* 0x000fea0003800000 */
.L_x_129:
[----:B------:R-:W-:-:S13]  /*80f0*/  FSETP.NEU.AND P0, PT, R35, RZ, PT ;  /* 0x000000ff2300720b */ /* 0x000fda0003f0d000 */
[----:B------:R-:W-:Y:S05]  /*8100*/  @!P0 EXIT ;  /* 0x000000000000894d */ /* 0x000fea0003800000 */
.L_x_130:
[----:B------:R-:W-:Y:S05]  /*8110*/  BSYNC.RECONVERGENT B0 ;  /* 0x0000000000007941 */ /* 0x000fea0003800200 */
.L_x_127:
[----:B------:R-:W-:Y:S01]  /*8120*/  ULEA UR4, UR51, UR48, 0x3 ;  /* 0x0000003033047291 */ /* 0x000fe2000f8e18ff */
[----:B------:R-:W-:-:S04]  /*8130*/  DEPBAR.LE SB0, 0x0 ;  /* 0x000080000000791a */ /* 0x000fc80000000000 */
[----:B------:R-:W-:-:S04]  /*8140*/  UIADD3 UR4, UPT, UPT, UR4, 0x60, URZ ;  /* 0x0000006004047890 */ /* 0x000fc8000fffe0ff */
[----:B------:R-:W-:-:S09]  /*8150*/  UPRMT UR4, UR37, 0x654, UR4 ;  /* 0x0000065425047896 */ /* 0x000fd20008000004 */
[----:B------:R-:W-:Y:S01]  /*8160*/  SYNCS.ARRIVE.TRANS64.RED.A1T0 RZ, [UR4], RZ ;  /* 0x000000ffffff79a7 */ /* 0x000fe20008100404 */
[----:B------:R-:W-:Y:S05]  /*8170*/  EXIT ;  /* 0x000000000000794d */ /* 0x000fea0003800000 */
.L_x_19:
[----:B--2---:R2:W1:Y:S02]  /*8180*/  SYNCS.PHASECHK.TRANS64.TRYWAIT P0, [R3+URZ+0x100], R2 ;  /* 0x00010002030075a7 */ /* 0x00446400080011ff */
[----:B-1----:R-:W-:Y:S05]  /*8190*/  @!P0 NANOSLEEP.SYNCS 0x989680 ;  /* 0x009896800000895d */ /* 0x002fea0003900000 */
[----:B------:R-:W1:Y:S02]  /*81a0*/  @!P0 SYNCS.PHASECHK.TRANS64 P0, [R3+URZ+0x100], R2 ;  /* 0x00010002030085a7 */ /* 0x000e6400080010ff */
[----:B-1----:R-:W-:Y:S05]  /*81b0*/  @!P0 BRA `(.L_x_19) ;  /* 0xfffffffc00f08947 */ /* 0x002fea000383ffff */
[----:B------:R-:W-:Y:S05]  /*81c0*/  BRA `(.L_x_131) ;  /* 0xffffff9400087947 */ /* 0x000fea000383ffff */
.L_x_22:
[----:B-1----:R-:W-:-:S07]  /*81d0*/  MOV R2, UR33 ;  /* 0x0000002100027c02 */ /* 0x002fce0008000f00 */
.L_x_132:
[----:B-1----:R1:W2:Y:S02]  /*81e0*/  SYNCS.PHASECHK.TRANS64.TRYWAIT P0, [R2+URZ+0x20], R5 ;  /* 0x00002005020075a7 */ /* 0x0022a400080011ff */
[----:B--2---:R-:W-:Y:S05]  /*81f0*/  @!P0 NANOSLEEP.SYNCS 0x989680 ;  /* 0x009896800000895d */ /* 0x004fea0003900000 */
[----:B------:R-:W2:Y:S02]  /*8200*/  @!P0 SYNCS.PHASECHK.TRANS64 P0, [R2+URZ+0x20], R5 ;  /* 0x00002005020085a7 */ /* 0x000ea400080010ff */
[----:B--2---:R-:W-:Y:S05]  /*8210*/  @!P0 BRA `(.L_x_132) ;  /* 0xfffffffc00f08947 */ /* 0x004fea000383ffff */
[----:B------:R-:W-:Y:S05]  /*8220*/  BRA `(.L_x_21) ;  /* 0xffffff9400587947 */ /* 0x000fea000383ffff */
.L_x_28:
[----:B-1----:R-:W-:-:S07]  /*8230*/  MOV R2, UR33 ;  /* 0x0000002100027c02 */ /* 0x002fce0008000f00 */
.L_x_133:
[----:B-1----:R1:W2:Y:S02]  /*8240*/  SYNCS.PHASECHK.TRANS64.TRYWAIT P0, [R2+URZ+0x20], R5 ;  /* 0x00002005020075a7 */ /* 0x0022a400080011ff */
[----:B--2---:R-:W-:Y:S05]  /*8250*/  @!P0 NANOSLEEP.SYNCS 0x989680 ;  /* 0x009896800000895d */ /* 0x004fea0003900000 */
[----:B------:R-:W2:Y:S02]  /*8260*/  @!P0 SYNCS.PHASECHK.TRANS64 P0, [R2+URZ+0x20], R5 ;  /* 0x00002005020085a7 */ /* 0x000ea400080010ff */
[----:B--2---:R-:W-:Y:S05]  /*8270*/  @!P0 BRA `(.L_x_133) ;  /* 0xfffffffc00f08947 */ /* 0x004fea000383ffff */
[----:B------:R-:W-:Y:S05]  /*8280*/  BRA `(.L_x_27) ;  /* 0xffffff9800307947 */ /* 0x000fea000383ffff */
.L_x_32:
[----:B-1----:R1:W2:Y:S02]  /*8290*/  SYNCS.PHASECHK.TRANS64.TRYWAIT P0, [R2+URZ+0x90], R3 ;  /* 0x00009003020075a7 */ /* 0x0022a400080011ff */
[----:B--2---:R-:W-:Y:S05]  /*82a0*/  @!P0 NANOSLEEP.SYNCS 0x989680 ;  /* 0x009896800000895d */ /* 0x004fea0003900000 */
[----:B------:R-:W2:Y:S02]  /*82b0*/  @!P0 SYNCS.PHASECHK.TRANS64 P0, [R2+URZ+0x90], R3 ;  /* 0x00009003020085a7 */ /* 0x000ea400080010ff */
[----:B--2---:R-:W-:Y:S05]  /*82c0*/  @!P0 BRA `(.L_x_32) ;  /* 0xfffffffc00f08947 */ /* 0x004fea000383ffff */
[----:B------:R-:W-:Y:S05]  /*82d0*/  BRA `(.L_x_134) ;  /* 0xffffff9800e87947 */ /* 0x000fea000383ffff */
.L_x_36:
[----:B----4-:R-:W-:-:S07]  /*82e0*/  MOV R0, UR5 ;  /* 0x0000000500007c02 */ /* 0x010fce0008000f00 */
.L_x_135:
[----:B-1----:R1:W2:Y:S02]  /*82f0*/  SYNCS.PHASECHK.TRANS64.TRYWAIT P0, [R0+URZ], R3 ;  /* 0x00000003000075a7 */ /* 0x0022a400080011ff */
[----:B--2---:R-:W-:Y:S05]  /*8300*/  @!P0 NANOSLEEP.SYNCS 0x989680 ;  /* 0x009896800000895d */ /* 0x004fea0003900000 */
[----:B------:R-:W2:Y:S02]  /*8310*/  @!P0 SYNCS.PHASECHK.TRANS64 P0, [R0+URZ], R3 ;  /* 0x00000003000085a7 */ /* 0x000ea400080010ff */
[----:B--2---:R-:W-:Y:S05]  /*8320*/  @!P0 BRA `(.L_x_135) ;  /* 0xfffffffc00f08947 */ /* 0x004fea000383ffff */
[----:B------:R-:W-:Y:S05]  /*8330*/  BRA `(.L_x_136) ;  /* 0xffffffa000587947 */ /* 0x000fea000383ffff */
.L_x_37:
[----:B----4-:R-:W-:-:S07]  /*8340*/  MOV R0, UR5 ;  /* 0x0000000500007c02 */ /* 0x010fce0008000f00 */
.L_x_137:
[----:B-1----:R1:W2:Y:S02]  /*8350*/  SYNCS.PHASECHK.TRANS64.TRYWAIT P0, [R0+URZ], R3 ;  /* 0x00000003000075a7 */ /* 0x0022a400080011ff */
[----:B--2---:R-:W-:Y:S05]  /*8360*/  @!P0 NANOSLEEP.SYNCS 0x989680 ;  /* 0x009896800000895d */ /* 0x004fea0003900000 */
[----:B------:R-:W2:Y:S02]  /*8370*/  @!P0 SYNCS.PHASECHK.TRANS64 P0, [R0+URZ], R3 ;  /* 0x00000003000085a7 */ /* 0x000ea400080010ff */
[----:B--2---:R-:W-:Y:S05]  /*8380*/  @!P0 BRA `(.L_x_137) ;  /* 0xfffffffc00f08947 */ /* 0x004fea000383ffff */
[----:B------:R-:W-:Y:S05]  /*8390*/  BRA `(.L_x_138) ;  /* 0xffffffa000647947 */ /* 0x000fea000383ffff */
.L_x_38:
[----:B----4-:R-:W-:-:S07]  /*83a0*/  MOV R0, UR5 ;  /* 0x0000000500007c02 */ /* 0x010fce0008000f00 */
.L_x_139:
[----:B-1----:R1:W2:Y:S02]  /*83b0*/  SYNCS.PHASECHK.TRANS64.TRYWAIT P0, [R0+URZ], R3 ;  /* 0x00000003000075a7 */ /* 0x0022a400080011ff */
[----:B--2---:R-:W-:Y:S05]  /*83c0*/  @!P0 NANOSLEEP.SYNCS 0x989680 ;  /* 0x009896800000895d */ /* 0x004fea0003900000 */
[----:B------:R-:W2:Y:S02]  /*83d0*/  @!P0 SYNCS.PHASECHK.TRANS64 P0, [R0+URZ], R3 ;  /* 0x00000003000085a7 */ /* 0x000ea400080010ff */
[----:B--2---:R-:W-:Y:S05]  /*83e0*/  @!P0 BRA `(.L_x_139) ;  /* 0xfffffffc00f08947 */ /* 0x004fea000383ffff */
[----:B------:R-:W-:Y:S05]  /*83f0*/  BRA `(.L_x_140) ;  /* 0xffffffa000707947 */ /* 0x000fea000383ffff */
.L_x_41:
[----:B-1----:R1:W2:Y:S02]  /*8400*/  SYNCS.PHASECHK.TRANS64.TRYWAIT P0, [R0+URZ+0xf0], R5 ;  /* 0x0000f005000075a7 */ /* 0x0022a400080011ff */
[----:B--2---:R-:W-:Y:S05]  /*8410*/  @!P0 NANOSLEEP.SYNCS 0x989680 ;  /* 0x009896800000895d */ /* 0x004fea0003900000 */
[----:B------:R-:W2:Y:S02]  /*8420*/  @!P0 SYNCS.PHASECHK.TRANS64 P0, [R0+URZ+0xf0], R5 ;  /* 0x0000f005000085a7 */ /* 0x000ea400080010ff */
[----:B--2---:R-:W-:Y:S05]  /*8430*/  @!P0 BRA `(.L_x_41) ;  /* 0xfffffffc00f08947 */ /* 0x004fea000383ffff */
[----:B------:R-:W-:Y:S05]  /*8440*/  BRA `(.L_x_141) ;  /* 0xffffffa000cc7947 */ /* 0x000fea000383ffff */
.L_x_42:
[----:B------:R-:W-:-:S07]  /*8450*/  MOV R0, UR5 ;  /* 0x0000000500007c02 */ /* 0x000fce0008000f00 */
.L_x_142:
[----:B-1----:R1:W2:Y:S02]  /*8460*/  SYNCS.PHASECHK.TRANS64.TRYWAIT P0, [R0+URZ+0xa0], R5 ;  /* 0x0000a005000075a7 */ /* 0x0022a400080011ff */
[----:B--2---:R-:W-:Y:S05]  /*8470*/  @!P0 NANOSLEEP.SYNCS 0x989680 ;  /* 0x009896800000895d */ /* 0x004fea0003900000 */
[----:B------:R-:W2:Y:S02]  /*8480*/  @!P0 SYNCS.PHASECHK.TRANS64 P0, [R0+URZ+0xa0], R5 ;  /* 0x0000a005000085a7 */ /* 0x000ea400080010ff */
[----:B--2---:R-:W-:Y:S05]  /*8490*/  @!P0 BRA `(.L_x_142) ;  /* 0xfffffffc00f08947 */ /* 0x004fea000383ffff */
[----:B------:R-:W-:Y:S05]  /*84a0*/  BRA `(.L_x_143) ;  /* 0xffffffa000dc7947 */ /* 0x000fea000383ffff */
.L_x_43:
[----:B-1----:R1:W2:Y:S02]  /*84b0*/  SYNCS.PHASECHK.TRANS64.TRYWAIT P1, [R0+URZ+0x90], R5 ;  /* 0x00009005000075a7 */ /* 0x0022a400080211ff */
[----:B--2---:R-:W-:Y:S05]  /*84c0*/  @!P1 NANOSLEEP.SYNCS 0x989680 ;  /* 0x009896800000995d */ /* 0x004fea0003900000 */
[----:B------:R-:W2:Y:S02]  /*84d0*/  @!P1 SYNCS.PHASECHK.TRANS64 P1, [R0+URZ+0x90], R5 ;  /* 0x00009005000095a7 */ /* 0x000ea400080210ff */
[----:B--2---:R-:W-:Y:S05]  /*84e0*/  @!P1 BRA `(.L_x_43) ;  /* 0xfffffffc00f09947 */ /* 0x004fea000383ffff */
[----:B------:R-:W-:Y:S05]  /*84f0*/  BRA `(.L_x_144) ;  /* 0xffffffa4000c7947 */ /* 0x000fea000383ffff */
.L_x_46:
[----:B------:R-:W-:-:S07]  /*8500*/  MOV R0, UR5 ;  /* 0x0000000500007c02 */ /* 0x000fce0008000f00 */
.L_x_145:
[----:B-1----:R1:W2:Y:S02]  /*8510*/  SYNCS.PHASECHK.TRANS64.TRYWAIT P0, [R0+URZ+0xa0], R3 ;  /* 0x0000a003000075a7 */ /* 0x0022a400080011ff */
[----:B--2---:R-:W-:Y:S05]  /*8520*/  @!P0 NANOSLEEP.SYNCS 0x989680 ;  /* 0x009896800000895d */ /* 0x004fea0003900000 */
[----:B------:R-:W2:Y:S02]  /*8530*/  @!P0 SYNCS.PHASECHK.TRANS64 P0, [R0+URZ+0xa0], R3 ;  /* 0x0000a003000085a7 */ /* 0x000ea400080010ff */
[----:B--2---:R-:W-:Y:S05]  /*8540*/  @!P0 BRA `(.L_x_145) ;  /* 0xfffffffc00f08947 */ /* 0x004fea000383ffff */
[----:B------:R-:W-:Y:S05]  /*8550*/  BRA `(.L_x_45) ;  /* 0xffffffa400607947 */ /* 0x000fea000383ffff */
.L_x_53:
[----:B-1----:R1:W2:Y:S02]  /*8560*/  SYNCS.PHASECHK.TRANS64.TRYWAIT P1, [R0+URZ+0x90], R5 ;  /* 0x00009005000075a7 */ /* 0x0022a400080211ff */
[----:B--2---:R-:W-:Y:S05]  /*8570*/  @!P1 NANOSLEEP.SYNCS 0x989680 ;  /* 0x009896800000995d */ /* 0x004fea0003900000 */
[----:B------:R-:W2:Y:S02]  /*8580*/  @!P1 SYNCS.PHASECHK.TRANS64 P1, [R0+URZ+0x90], R5 ;  /* 0x00009005000095a7 */ /* 0x000ea400080210ff */
[----:B--2---:R-:W-:Y:S05]  /*8590*/  @!P1 BRA `(.L_x_53) ;  /* 0xfffffffc00f09947 */ /* 0x004fea000383ffff */
[----:B------:R-:W-:Y:S05]  /*85a0*/  BRA `(.L_x_146) ;  /* 0xffffffa800f07947 */ /* 0x000fea000383ffff */
.L_x_54:
[----:B------:R-:W-:-:S07]  /*85b0*/  MOV R3, UR6 ;  /* 0x0000000600037c02 */ /* 0x000fce0008000f00 */
.L_x_147:
[----:B-1----:R1:W2:Y:S02]  /*85c0*/  SYNCS.PHASECHK.TRANS64.TRYWAIT P0, [R3+URZ+0xd0], R0 ;  /* 0x0000d000030075a7 */ /* 0x0022a400080011ff */
[----:B--2---:R-:W-:Y:S05]  /*85d0*/  @!P0 NANOSLEEP.SYNCS 0x989680 ;  /* 0x009896800000895d */ /* 0x004fea0003900000 */
[----:B------:R-:W2:Y:S02]  /*85e0*/  @!P0 SYNCS.PHASECHK.TRANS64 P0, [R3+URZ+0xd0], R0 ;  /* 0x0000d000030085a7 */ /* 0x000ea400080010ff */
[----:B--2---:R-:W-:Y:S05]  /*85f0*/  @!P0 BRA `(.L_x_147) ;  /* 0xfffffffc00f08947 */ /* 0x004fea000383ffff */
[----:B------:R-:W-:Y:S05]  /*8600*/  BRA `(.L_x_148) ;  /* 0xffffffac00407947 */ /* 0x000fea000383ffff */
.L_x_57:
[----:B------:R-:W-:Y:S07]  /*8610*/  MOV R0, UR11 ;  /* 0x0000000b00007c02 */ /* 0x000fee0008000f00 */
.L_x_149:
[----:B-1----:R1:W2:Y:S02]  /*8620*/  SYNCS.PHASECHK.TRANS64.TRYWAIT P0, [R0+URZ], R3 ;  /* 0x00000003000075a7 */ /* 0x0022a400080011ff */
[----:B--2---:R-:W-:Y:S05]  /*8630*/  @!P0 NANOSLEEP.SYNCS 0x989680 ;  /* 0x009896800000895d */ /* 0x004fea0003900000 */
[----:B------:R-:W2:Y:S02]  /*8640*/  @!P0 SYNCS.PHASECHK.TRANS64 P0, [R0+URZ], R3 ;  /* 0x00000003000085a7 */ /* 0x000ea400080010ff */
[----:B--2---:R-:W-:Y:S05]  /*8650*/  @!P0 BRA `(.L_x_149) ;  /* 0xfffffffc00f08947 */ /* 0x004fea000383ffff */
[----:B------:R-:W-:Y:S05]  /*8660*/  BRA `(.L_x_56) ;  /* 0xffffffac005c7947 */ /* 0x000fea000383ffff */
.L_x_60:
[----:B------:R-:W-:-:S07]  /*8670*/  MOV R0, UR6 ;  /* 0x0000000600007c02 */ /* 0x000fce0008000f00 */
.L_x_150:
[----:B--2---:R2:W4:Y:S02]  /*8680*/  SYNCS.PHASECHK.TRANS64.TRYWAIT P0, [R0+URZ], R3 ;  /* 0x00000003000075a7 */ /* 0x00452400080011ff */
[----:B----4-:R-:W-:Y:S05]  /*8690*/  @!P0 NANOSLEEP.SYNCS 0x989680 ;  /* 0x009896800000895d */ /* 0x010fea0003900000 */
[----:B------:R-:W4:Y:S02]  /*86a0*/  @!P0 SYNCS.PHASECHK.TRANS64 P0, [R0+URZ], R3 ;  /* 0x00000003000085a7 */ /* 0x000f2400080010ff */
[----:B----4-:R-:W-:Y:S05]  /*86b0*/  @!P0 BRA `(.L_x_150) ;  /* 0xfffffffc00f08947 */ /* 0x010fea000383ffff */
[----:B------:R-:W-:Y:S05]  /*86c0*/  BRA `(.L_x_151) ;  /* 0xffffffb000887947 */ /* 0x000fea000383ffff */
.L_x_61:
[----:B------:R-:W-:-:S07]  /*86d0*/  MOV R0, UR6 ;  /* 0x0000000600007c02 */ /* 0x000fce0008000f00 */
.L_x_152:
[----:B-1----:R1:W2:Y:S02]  /*86e0*/  SYNCS.PHASECHK.TRANS64.TRYWAIT P0, [R0+URZ], R3 ;  /* 0x00000003000075a7 */ /* 0x0022a400080011ff */
[----:B--2---:R-:W-:Y:S05]  /*86f0*/  @!P0 NANOSLEEP.SYNCS 0x989680 ;  /* 0x009896800000895d */ /* 0x004fea0003900000 */
[----:B------:R-:W2:Y:S02]  /*8700*/  @!P0 SYNCS.PHASECHK.TRANS64 P0, [R0+URZ], R3 ;  /* 0x00000003000085a7 */ /* 0x000ea400080010ff */
[----:B--2---:R-:W-:Y:S05]  /*8710*/  @!P0 BRA `(.L_x_152) ;  /* 0xfffffffc00f08947 */ /* 0x004fea000383ffff */
[----:B------:R-:W-:Y:S05]  /*8720*/  BRA `(.L_x_153) ;  /* 0xffffffb000947947 */ /* 0x000fea000383ffff */
.L_x_62:
[----:B------:R-:W-:-:S07]  /*8730*/  MOV R0, UR6 ;  /* 0x0000000600007c02 */ /* 0x000fce0008000f00 */
.L_x_154:
[----:B-1----:R1:W2:Y:S02]  /*8740*/  SYNCS.PHASECHK.TRANS64.TRYWAIT P0, [R0+URZ], R3 ;  /* 0x00000003000075a7 */ /* 0x0022a400080011ff */
[----:B--2---:R-:W-:Y:S05]  /*8750*/  @!P0 NANOSLEEP.SYNCS 0x989680 ;  /* 0x009896800000895d */ /* 0x004fea0003900000 */
[----:B------:R-:W2:Y:S02]  /*8760*/  @!P0 SYNCS.PHASECHK.TRANS64 P0, [R0+URZ], R3 ;  /* 0x00000003000085a7 */ /* 0x000ea400080010ff */
[----:B--2---:R-:W-:Y:S05]  /*8770*/  @!P0 BRA `(.L_x_154) ;  /* 0xfffffffc00f08947 */ /* 0x004fea000383ffff */
[----:B------:R-:W-:Y:S05]  /*8780*/  BRA `(.L_x_155) ;  /* 0xffffffb000a07947 */ /* 0x000fea000383ffff */
.L_x_63:
[----:B------:R-:W-:-:S07]  /*8790*/  MOV R0, UR7 ;  /* 0x0000000700007c02 */ /* 0x000fce0008000f00 */
.L_x_156:
[----:B-1----:R1:W2:Y:S02]  /*87a0*/  SYNCS.PHASECHK.TRANS64.TRYWAIT P0, [R0+URZ], R3 ;  /* 0x00000003000075a7 */ /* 0x0022a400080011ff */
[----:B--2---:R-:W-:Y:S05]  /*87b0*/  @!P0 NANOSLEEP.SYNCS 0x989680 ;  /* 0x009896800000895d */ /* 0x004fea0003900000 */
[----:B------:R-:W2:Y:S02]  /*87c0*/  @!P0 SYNCS.PHASECHK.TRANS64 P0, [R0+URZ], R3 ;  /* 0x00000003000085a7 */ /* 0x000ea400080010ff */
[----:B--2---:R-:W-:Y:S05]  /*87d0*/  @!P0 BRA `(.L_x_156) ;  /* 0xfffffffc00f08947 */ /* 0x004fea000383ffff */
[----:B------:R-:W-:Y:S05]  /*87e0*/  BRA `(.L_x_157) ;  /* 0xffffffb000ac7947 */ /* 0x000fea000383ffff */
.L_x_68:
[----:B--2---:R2:W3:Y:S02]  /*87f0*/  SYNCS.PHASECHK.TRANS64.TRYWAIT P0, [R0+URZ+0x90], R3 ;  /* 0x00009003000075a7 */ /* 0x0044e400080011ff */
[----:B---3--:R-:W-:Y:S05]  /*8800*/  @!P0 NANOSLEEP.SYNCS 0x989680 ;  /* 0x009896800000895d */ /* 0x008fea0003900000 */
[----:B------:R-:W3:Y:S02]  /*8810*/  @!P0 SYNCS.PHASECHK.TRANS64 P0, [R0+URZ+0x90], R3 ;  /* 0x00009003000085a7 */ /* 0x000ee400080010ff */
[----:B---3--:R-:W-:Y:S05]  /*8820*/  @!P0 BRA `(.L_x_68) ;  /* 0xfffffffc00f08947 */ /* 0x008fea000383ffff */
[----:B------:R-:W-:Y:S05]  /*8830*/  BRA `(.L_x_158) ;  /* 0xffffffb400b87947 */ /* 0x000fea000383ffff */
.L_x_71:
[----:B------:R-:W-:Y:S07]  /*8840*/  MOV R0, UR7 ;  /* 0x0000000700007c02 */ /* 0x000fee0008000f00 */
.L_x_159:
[----:B--2---:R2:W3:Y:S02]  /*8850*/  SYNCS.PHASECHK.TRANS64.TRYWAIT P0, [R0+URZ+0x88], R3 ;  /* 0x00008803000075a7 */ /* 0x0044e400080011ff */
[----:B---3--:R-:W-:Y:S05]  /*8860*/  @!P0 NANOSLEEP.SYNCS 0x989680 ;  /* 0x009896800000895d */ /* 0x008fea0003900000 */
[----:B------:R-:W3:Y:S02]  /*8870*/  @!P0 SYNCS.PHASECHK.TRANS64 P0, [R0+URZ+0x88], R3 ;  /* 0x00008803000085a7 */ /* 0x000ee400080010ff */
[----:B---3--:R-:W-:Y:S05]  /*8880*/  @!P0 BRA `(.L_x_159) ;  /* 0xfffffffc00f08947 */ /* 0x008fea000383ffff */
[----:B------:R-:W-:Y:S05]  /*8890*/  BRA `(.L_x_70) ;  /* 0xffffffb800987947 */ /* 0x000fea000383ffff */
.L_x_74:
[----:B------:R-:W-:Y:S07]  /*88a0*/  MOV R3, UR7 ;  /* 0x0000000700037c02 */ /* 0x000fee0008000f00 */
.L_x_160:
[----:B-1----:R1:W2:Y:S02]  /*88b0*/  SYNCS.PHASECHK.TRANS64.TRYWAIT P0, [R3+URZ+0x60], R12 ;  /* 0x0000600c030075a7 */ /* 0x0022a400080011ff */
[----:B--2---:R-:W-:Y:S05]  /*88c0*/  @!P0 NANOSLEEP.SYNCS 0x989680 ;  /* 0x009896800000895d */ /* 0x004fea0003900000 */
[----:B------:R-:W2:Y:S02]  /*88d0*/  @!P0 SYNCS.PHASECHK.TRANS64 P0, [R3+URZ+0x60], R12 ;  /* 0x0000600c030085a7 */ /* 0x000ea400080010ff */
[----:B--2---:R-:W-:Y:S05]  /*88e0*/  @!P0 BRA `(.L_x_160) ;  /* 0xfffffffc00f08947 */ /* 0x004fea000383ffff */
[----:B------:R-:W-:Y:S05]  /*88f0*/  BRA `(.L_x_161) ;  /* 0xffffffbc00107947 */ /* 0x000fea000383ffff */
.L_x_75:
[----:B-1----:R-:W-:Y:S07]  /*8900*/  MOV R3, UR7 ;  /* 0x0000000700037c02 */ /* 0x002fee0008000f00 */
.L_x_162:
[----:B-1----:R1:W2:Y:S02]  /*8910*/  SYNCS.PHASECHK.TRANS64.TRYWAIT P0, [R3+URZ+0x68], R12 ;  /* 0x0000680c030075a7 */ /* 0x0022a400080011ff */
[----:B--2---:R-:W-:Y:S05]  /*8920*/  @!P0 NANOSLEEP.SYNCS 0x989680 ;  /* 0x009896800000895d */ /* 0x004fea0003900000 */
[----:B------:R-:W2:Y:S02]  /*8930*/  @!P0 SYNCS.PHASECHK.TRANS64 P0, [R3+URZ+0x68], R12 ;  /* 0x0000680c030085a7 */ /* 0x000ea400080010ff */
[----:B--2---:R-:W-:Y:S05]  /*8940*/  @!P0 BRA `(.L_x_162) ;  /* 0xfffffffc00f08947 */ /* 0x004fea000383ffff */
[----:B------:R-:W-:Y:S05]  /*8950*/  BRA `(.L_x_163) ;  /* 0xffffffbc004c7947 */ /* 0x000fea000383ffff */
.L_x_76:
[----:B-1----:R-:W-:Y:S07]  /*8960*/  MOV R3, UR7 ;  /* 0x0000000700037c02 */ /* 0x002fee0008000f00 */
.L_x_164:
[----:B-1----:R1:W2:Y:S02]  /*8970*/  SYNCS.PHASECHK.TRANS64.TRYWAIT P0, [R3+URZ+0x70], R12 ;  /* 0x0000700c030075a7 */ /* 0x0022a400080011ff */
[----:B--2---:R-:W-:Y:S05]  /*8980*/  @!P0 NANOSLEEP.SYNCS 0x989680 ;  /* 0x009896800000895d */ /* 0x004fea0003900000 */
[----:B------:R-:W2:Y:S02]  /*8990*/  @!P0 SYNCS.PHASECHK.TRANS64 P0, [R3+URZ+0x70], R12 ;  /* 0x0000700c030085a7 */ /* 0x000ea400080010ff */
[----:B--2---:R-:W-:Y:S05]  /*89a0*/  @!P0 BRA `(.L_x_164) ;  /* 0xfffffffc00f08947 */ /* 0x004fea000383ffff */
[----:B------:R-:W-:Y:S05]  /*89b0*/  BRA `(.L_x_165) ;  /* 0xffffffbc00947947 */ /* 0x000fea000383ffff */
.L_x_77:
[----:B------:R-:W-:Y:S07]  /*89c0*/  MOV R3, UR7 ;  /* 0x0000000700037c02 */ /* 0x000fee0008000f00 */
.L_x_166:
[----:B-1----:R1:W2:Y:S02]  /*89d0*/  SYNCS.PHASECHK.TRANS64.TRYWAIT P0, [R3+URZ+0x78], R12 ;  /* 0x0000780c030075a7 */ /* 0x0022a400080011ff */
[----:B--2---:R-:W-:Y:S05]  /*89e0*/  @!P0 NANOSLEEP.SYNCS 0x989680 ;  /* 0x009896800000895d */ /* 0x004fea0003900000 */
[----:B------:R-:W2:Y:S02]  /*89f0*/  @!P0 SYNCS.PHASECHK.TRANS64 P0, [R3+URZ+0x78], R12 ;  /* 0x0000780c030085a7 */ /* 0x000ea400080010ff */
[----:B--2---:R-:W-:Y:S05]  /*8a00*/  @!P0 BRA `(.L_x_166) ;  /* 0xfffffffc00f08947 */ /* 0x004fea000383ffff */
[----:B------:R-:W-:Y:S05]  /*8a10*/  BRA `(.L_x_167) ;  /* 0xffffffc0001c7947 */ /* 0x000fea000383ffff */
.L_x_79:
[----:B------:R-:W-:-:S07]  /*8a20*/  MOV R0, UR7 ;  /* 0x0000000700007c02 */ /* 0x000fce0008000f00 */
.L_x_168:
[----:B-1----:R1:W3:Y:S02]  /*8a30*/  SYNCS.PHASECHK.TRANS64.TRYWAIT P0, [R0+URZ+0x60], R3 ;  /* 0x00006003000075a7 */ /* 0x0022e400080011ff */
[----:B---3--:R-:W-:Y:S05]  /*8a40*/  @!P0 NANOSLEEP.SYNCS 0x989680 ;  /* 0x009896800000895d */ /* 0x008fea0003900000 */
[----:B------:R-:W3:Y:S02]  /*8a50*/  @!P0 SYNCS.PHASECHK.TRANS64 P0, [R0+URZ+0x60], R3 ;  /* 0x00006003000085a7 */ /* 0x000ee400080010ff */
[----:B---3--:R-:W-:Y:S05]  /*8a60*/  @!P0 BRA `(.L_x_168) ;  /* 0xfffffffc00f08947 */ /* 0x008fea000383ffff */
[----:B------:R-:W-:Y:S05]  /*8a70*/  BRA `(.L_x_169) ;  /* 0xffffffc0008c7947 */ /* 0x000fea000383ffff */
.L_x_80:
[----:B-1----:R-:W-:-:S07]  /*8a80*/  MOV R0, UR7 ;  /* 0x0000000700007c02 */ /* 0x002fce0008000f00 */
.L_x_170:
[----:B-1----:R1:W3:Y:S02]  /*8a90*/  SYNCS.PHASECHK.TRANS64.TRYWAIT P0, [R0+URZ+0x68], R3 ;  /* 0x00006803000075a7 */ /* 0x0022e400080011ff */
[----:B---3--:R-:W-:Y:S05]  /*8aa0*/  @!P0 NANOSLEEP.SYNCS 0x989680 ;  /* 0x009896800000895d */ /* 0x008fea0003900000 */
[----:B------:R-:W3:Y:S02]  /*8ab0*/  @!P0 SYNCS.PHASECHK.TRANS64 P0, [R0+URZ+0x68], R3 ;  /* 0x00006803000085a7 */ /* 0x000ee400080010ff */
[----:B---3--:R-:W-:Y:S05]  /*8ac0*/  @!P0 BRA `(.L_x_170) ;  /* 0xfffffffc00f08947 */ /* 0x008fea000383ffff */
[----:B------:R-:W-:Y:S05]  /*8ad0*/  BRA `(.L_x_171) ;  /* 0xffffffc0007c7947 */ /* 0x000fea000383ffff */
.L_x_81:
[----:B-1----:R-:W-:-:S07]  /*8ae0*/  MOV R0, UR7 ;  /* 0x0000000700007c02 */ /* 0x002fce0008000f00 */
.L_x_172:
[----:B-1----:R1:W3:Y:S02]  /*8af0*/  SYNCS.PHASECHK.TRANS64.TRYWAIT P0, [R0+URZ+0x70], R3 ;  /* 0x00007003000075a7 */ /* 0x0022e400080011ff */
[----:B---3--:R-:W-:Y:S05]  /*8b00*/  @!P0 NANOSLEEP.SYNCS 0x989680 ;  /* 0x009896800000895d */ /* 0x008fea0003900000 */
[----:B------:R-:W3:Y:S02]  /*8b10*/  @!P0 SYNCS.PHASECHK.TRANS64 P0, [R0+URZ+0x70], R3 ;  /* 0x00007003000085a7 */ /* 0x000ee400080010ff */
[----:B---3--:R-:W-:Y:S05]  /*8b20*/  @!P0 BRA `(.L_x_172) ;  /* 0xfffffffc00f08947 */ /* 0x008fea000383ffff */
[----:B------:R-:W-:Y:S05]  /*8b30*/  BRA `(.L_x_173) ;  /* 0xffffffc0006c7947 */ /* 0x000fea000383ffff */
.L_x_83:
[----:B--2---:R2:W4:Y:S02]  /*8b40*/  SYNCS.PHASECHK.TRANS64.TRYWAIT P0, [R0+URZ+0x90], R3 ;  /* 0x00009003000075a7 */ /* 0x00452400080011ff */
[----:B----4-:R-:W-:Y:S05]  /*8b50*/  @!P0 NANOSLEEP.SYNCS 0x989680 ;  /* 0x009896800000895d */ /* 0x010fea0003900000 */
[----:B------:R-:W4:Y:S02]  /*8b60*/  @!P0 SYNCS.PHASECHK.TRANS64 P0, [R0+URZ+0x90], R3 ;  /* 0x00009003000085a7 */ /* 0x000f2400080010ff */
[----:B----4-:R-:W-:Y:S05]  /*8b70*/  @!P0 BRA `(.L_x_83) ;  /* 0xfffffffc00f08947 */ /* 0x010fea000383ffff */
[----:B------:R-:W-:Y:S05]  /*8b80*/  BRA `(.L_x_174) ;  /* 0xffffffc400407947 */ /* 0x000fea000383ffff */
.L_x_94:
[----:B-1----:R-:W-:Y:S04]  /*8b90*/  MOV R2, UR48 ;  /* 0x0000003000027c02 */ /* 0x002fe80008000f00 */
[----:B------:R1:W3:Y:S03]  /*8ba0*/  SYNCS.PHASECHK.TRANS64.TRYWAIT P1, [R2+URZ+0x40], R3 ;  /* 0x00004003020075a7 */ /* 0x0002e600080211ff */
[----:B---3--:R-:W-:Y:S05]  /*8bb0*/  @!P1 NANOSLEEP.SYNCS 0x989680 ;  /* 0x009896800000995d */ /* 0x008fea0003900000 */
[----:B------:R-:W3:Y:S02]  /*8bc0*/  @!P1 SYNCS.PHASECHK.TRANS64 P1, [R2+URZ+0x40], R3 ;  /* 0x00004003020095a7 */ /* 0x000ee400080210ff */
[----:B---3--:R-:W-:Y:S05]  /*8bd0*/  @!P1 BRA `(.L_x_94) ;  /* 0xfffffffc00ec9947 */ /* 0x008fea000383ffff */
[----:B------:R-:W-:Y:S05]  /*8be0*/  BRA `(.L_x_93) ;  /* 0xffffffd0004c7947 */ /* 0x000fea000383ffff */
.L_x_96:
[----:B-1----:R1:W4:Y:S02]  /*8bf0*/  SYNCS.PHASECHK.TRANS64.TRYWAIT P0, [R79+URZ+0xb0], R0 ;  /* 0x0000b0004f0075a7 */ /* 0x00232400080011ff */
[----:B----4-:R-:W-:Y:S05]  /*8c00*/  @!P0 NANOSLEEP.SYNCS 0x989680 ;  /* 0x009896800000895d */ /* 0x010fea0003900000 */
[----:B------:R-:W4:Y:S02]  /*8c10*/  @!P0 SYNCS.PHASECHK.TRANS64 P0, [R79+URZ+0xb0], R0 ;  /* 0x0000b0004f0085a7 */ /* 0x000f2400080010ff */
[----:B----4-:R-:W-:Y:S05]  /*8c20*/  @!P0 BRA `(.L_x_96) ;  /* 0xfffffffc00f08947 */ /* 0x010fea000383ffff */
[----:B------:R-:W-:Y:S05]  /*8c30*/  BRA `(.L_x_95) ;  /* 0xffffffd000707947 */ /* 0x000fea000383ffff */
.L_x_105:
[----:B--2---:R2:W4:Y:S02]  /*8c40*/  SYNCS.PHASECHK.TRANS64.TRYWAIT P0, [R3+URZ+0x40], R0 ;  /* 0x00004000030075a7 */ /* 0x00452400080011ff */
[----:B----4-:R-:W-:Y:S05]  /*8c50*/  @!P0 NANOSLEEP.SYNCS 0x989680 ;  /* 0x009896800000895d */ /* 0x010fea0003900000 */
[----:B------:R-:W4:Y:S02]  /*8c60*/  @!P0 SYNCS.PHASECHK.TRANS64 P0, [R3+URZ+0x40], R0 ;  /* 0x00004000030085a7 */ /* 0x000f2400080010ff */
[----:B----4-:R-:W-:Y:S05]  /*8c70*/  @!P0 BRA `(.L_x_105) ;  /* 0xfffffffc00f08947 */ /* 0x010fea000383ffff */
[----:B------:R-:W-:Y:S05]  /*8c80*/  BRA `(.L_x_104) ;  /* 0xffffffd8005c7947 */ /* 0x000fea000383ffff */
.L_x_113:
[----:B--2---:R2:W4:Y:S02]  /*8c90*/  SYNCS.PHASECHK.TRANS64.TRYWAIT P0, [R83+URZ+0x40], R4 ;  /* 0x00004004530075a7 */ /* 0x00452400080011ff */
[----:B----4-:R-:W-:Y:S05]  /*8ca0*/  @!P0 NANOSLEEP.SYNCS 0x989680 ;  /* 0x009896800000895d */ /* 0x010fea0003900000 */
[----:B------:R-:W4:Y:S02]  /*8cb0*/  @!P0 SYNCS.PHASECHK.TRANS64 P0, [R83+URZ+0x40], R4 ;  /* 0x00004004530085a7 */ /* 0x000f2400080010ff */
[----:B----4-:R-:W-:Y:S05]  /*8cc0*/  @!P0 BRA `(.L_x_113) ;  /* 0xfffffffc00f08947 */ /* 0x010fea000383ffff */
[----:B------:R-:W-:Y:S05]  /*8cd0*/  BRA `(.L_x_112) ;  /* 0xffffffe000687947 */ /* 0x000fea000383ffff */
.L_x_121:
[----:B--2---:R2:W4:Y:S02]  /*8ce0*/  SYNCS.PHASECHK.TRANS64.TRYWAIT P0, [R88+URZ+0x40], R3 ;  /* 0x00004003580075a7 */ /* 0x00452400080011ff */
[----:B----4-:R-:W-:Y:S05]  /*8cf0*/  @!P0 NANOSLEEP.SYNCS 0x989680 ;  /* 0x009896800000895d */ /* 0x010fea0003900000 */
[----:B------:R-:W4:Y:S02]  /*8d00*/  @!P0 SYNCS.PHASECHK.TRANS64 P0, [R88+URZ+0x40], R3 ;  /* 0x00004003580085a7 */ /* 0x000f2400080010ff */
[----:B----4-:R-:W-:Y:S05]  /*8d10*/  @!P0 BRA `(.L_x_121) ;  /* 0xfffffffc00f08947 */ /* 0x010fea000383ffff */
[----:B------:R-:W-:Y:S05]  /*8d20*/  BRA `(.L_x_120) ;  /* 0xffffffe800747947 */ /* 0x000fea000383ffff */
        .weak           $__internal_0_$__cuda_sm10x_tcgen05_guardrail_trap_col_being_dealloced_not_returned_by_alloc
        .type           $__internal_0_$__cuda_sm10x_tcgen05_guardrail_trap_col_being_dealloced_not_returned_by_alloc,@function
        .size           $__internal_0_$__cuda_sm10x_tcgen05_guardrail_trap_col_being_dealloced_not_returned_by_alloc,($__internal_1_$__cuda_sm10x_tcgen05_guardrail_trap_phase_invalid_during_alloc - $__internal_0_$__cuda_sm10x_tcgen05_guardrail_trap_col_being_dealloced_not_returned_by_alloc)
$__internal_0_$__cuda_sm10x_tcgen05_guardrail_trap_col_being_dealloced_not_returned_by_alloc:
[----:B------:R-:W-:Y:S05]  /*8d30*/  BPT.TRAP 0x1 ;  /* 0x000000040000795c */ /* 0x000fea0000300000 */
[----:B------:R-:W-:-:S04]  /*8d40*/  HFMA2 R3, -RZ, RZ, 0, 0 ;  /* 0x00000000ff037431 */ /* 0x000fc800000001ff */
[----:B------:R-:W-:Y:S05]  /*8d50*/  RET.REL.NODEC R2 `(_ZN7cutlass13device_kernelINS_4gemm6kernel13GemmUniversalIN4cute5tupleIJiiiiEEENS1_10collective13CollectiveMmaINS1_35MainloopSm100TmaUmmaWarpSpecializedILi4ELi2ELi4ENS5_IJNS4_1CILi1EEESB_SB_EEEEENS5_IJNSA_ILi64EEENSA_ILi128EEESF_EEENS_6half_tENS5_IJlSB_lEEESH_SI_NS4_8TiledMMAINS4_8MMA_AtomIJNS4_20SM100_MMA_F16BF16_SSISH_SH_fLi64ELi128ELNS4_4UMMA5MajorE0ELSN_0ELNSM_7ScaleInE0ELSO_0EEEEEENS4_6LayoutISC_NS5_IJNSA_ILi0EEESS_SS_EEEEENS5_IJNS4_10UnderscoreESV_SV_EEEEENS4_13SM90_TMA_LOADENS4_14ComposedLayoutINS4_7SwizzleILi3ELi4ELi3EEENS4_18smem_ptr_flag_bitsILi16EEENSR_INS5_IJNSA_ILi8EEESE_EEENS5_IJSE_SB_EEEEEEEvNS4_8identityESY_S18_vS19_EENS_8epilogue10collective18CollectiveEpilogueINS1B_23Sm100TmaWarpSpecializedILi4ELi2ELi16ELb1ELb0EEEJSG_NS5_IJNSR_ISE_SB_EENSR_INSA_ILi32EEESB_EEEEESH_SI_SH_SI_NS1B_6fusion15FusionCallbacksIS1F_NS1K_17LinearCombinationISH_fSH_fLNS_15FloatRoundStyleE2EEESG_S1J_JEEENS4_5SM1004TMEM4LOAD26SM100_TMEM_LOAD_16dp256b4xESY_NSZ_INS10_ILi2ELi4ELi3EEES13_NSR_INS5_IJS14_S1H_EEENS5_IJS1H_SB_EEEEEEENS4_17SM75_U32x4_LDSM_NENS4_14SM90_TMA_STOREES1Y_NS4_17SM90_U32x4_STSM_NENS4_39AutoVectorizingCopyWithAssumedAlignmentILi128EEEEEEvvEEEEvNT_6ParamsE) ;  /* 0xffffff7002a87950 */ /* 0x000fea0003c3ffff */
        .weak           $__internal_1_$__cuda_sm10x_tcgen05_guardrail_trap_phase_invalid_during_alloc
        .type           $__internal_1_$__cuda_sm10x_tcgen05_guardrail_trap_phase_invalid_during_alloc,@function
        .size           $__internal_1_$__cuda_sm10x_tcgen05_guardrail_trap_phase_invalid_during_alloc,($__internal_2_$__cuda_sm10x_tcgen05_guardrail_trap_unallocated_columns_being_dealloced - $__internal_1_$__cuda_sm10x_tcgen05_guardrail_trap_phase_invalid_during_alloc)
$__internal_1_$__cuda_sm10x_tcgen05_guardrail_trap_phase_invalid_during_alloc:
[----:B------:R-:W-:Y:S05]  /*8d60*/  BPT.TRAP 0x1 ;  /* 0x000000040000795c */ /* 0x000fea0000300000 */
[----:B------:R-:W-:-:S04]  /*8d70*/  MOV R3, 0x0 ;  /* 0x0000000000037802 */ /* 0x000fc80000000f00 */
[----:B------:R-:W-:Y:S05]  /*8d80*/  RET.REL.NODEC R2 `(_ZN7cutlass13device_kernelINS_4gemm6kernel13GemmUniversalIN4cute5tupleIJiiiiEEENS1_10collective13CollectiveMmaINS1_35MainloopSm100TmaUmmaWarpSpecializedILi4ELi2ELi4ENS5_IJNS4_1CILi1EEESB_SB_EEEEENS5_IJNSA_ILi64EEENSA_ILi128EEESF_EEENS_6half_tENS5_IJlSB_lEEESH_SI_NS4_8TiledMMAINS4_8MMA_AtomIJNS4_20SM100_MMA_F16BF16_SSISH_SH_fLi64ELi128ELNS4_4UMMA5MajorE0ELSN_0ELNSM_7ScaleInE0ELSO_0EEEEEENS4_6LayoutISC_NS5_IJNSA_ILi0EEESS_SS_EEEEENS5_IJNS4_10UnderscoreESV_SV_EEEEENS4_13SM90_TMA_LOADENS4_14ComposedLayoutINS4_7SwizzleILi3ELi4ELi3EEENS4_18smem_ptr_flag_bitsILi16EEENSR_INS5_IJNSA_ILi8EEESE_EEENS5_IJSE_SB_EEEEEEEvNS4_8identityESY_S18_vS19_EENS_8epilogue10collective18CollectiveEpilogueINS1B_23Sm100TmaWarpSpecializedILi4ELi2ELi16ELb1ELb0EEEJSG_NS5_IJNSR_ISE_SB_EENSR_INSA_ILi32EEESB_EEEEESH_SI_SH_SI_NS1B_6fusion15FusionCallbacksIS1F_NS1K_17LinearCombinationISH_fSH_fLNS_15FloatRoundStyleE2EEESG_S1J_JEEENS4_5SM1004TMEM4LOAD26SM100_TMEM_LOAD_16dp256b4xESY_NSZ_INS10_ILi2ELi4ELi3EEES13_NSR_INS5_IJS14_S1H_EEENS5_IJS1H_SB_EEEEEEENS4_17SM75_U32x4_LDSM_NENS4_14SM90_TMA_STOREES1Y_NS4_17SM90_U32x4_STSM_NENS4_39AutoVectorizingCopyWithAssumedAlignmentILi128EEEEEEvvEEEEvNT_6ParamsE) ;  /* 0xffffff70029c7950 */ /* 0x000fea0003c3ffff */
        .weak           $__internal_2_$__cuda_sm10x_tcgen05_guardrail_trap_unallocated_columns_being_dealloced
        .type           $__internal_2_$__cuda_sm10x_tcgen05_guardrail_trap_unallocated_columns_being_dealloced,@function
        .size           $__internal_2_$__cuda_sm10x_tcgen05_guardrail_trap_unallocated_columns_being_dealloced,(.L_x_176 - $__internal_2_$__cuda_sm10x_tcgen05_guardrail_trap_unallocated_columns_being_dealloced)
$__internal_2_$__cuda_sm10x_tcgen05_guardrail_trap_unallocated_columns_being_dealloced:
[----:B------:R-:W-:Y:S05]  /*8d90*/  BPT.TRAP 0x1 ;  /* 0x000000040000795c */ /* 0x000fea0000300000 */
[----:B------:R-:W-:-:S04]  /*8da0*/  HFMA2 R3, -RZ, RZ, 0, 0 ;  /* 0x00000000ff037431 */ /* 0x000fc800000001ff */
[----:B------:R-:W-:Y:S05]  /*8db0*/  RET.REL.NODEC R2 `(_ZN7cutlass13device_kernelINS_4gemm6kernel13GemmUniversalIN4cute5tupleIJiiiiEEENS1_10collective13CollectiveMmaINS1_35MainloopSm100TmaUmmaWarpSpecializedILi4ELi2ELi4ENS5_IJNS4_1CILi1EEESB_SB_EEEEENS5_IJNSA_ILi64EEENSA_ILi128EEESF_EEENS_6half_tENS5_IJlSB_lEEESH_SI_NS4_8TiledMMAINS4_8MMA_AtomIJNS4_20SM100_MMA_F16BF16_SSISH_SH_fLi64ELi128ELNS4_4UMMA5MajorE0ELSN_0ELNSM_7ScaleInE0ELSO_0EEEEEENS4_6LayoutISC_NS5_IJNSA_ILi0EEESS_SS_EEEEENS5_IJNS4_10UnderscoreESV_SV_EEEEENS4_13SM90_TMA_LOADENS4_14ComposedLayoutINS4_7SwizzleILi3ELi4ELi3EEENS4_18smem_ptr_flag_bitsILi16EEENSR_INS5_IJNSA_ILi8EEESE_EEENS5_IJSE_SB_EEEEEEEvNS4_8identityESY_S18_vS19_EENS_8epilogue10collective18CollectiveEpilogueINS1B_23Sm100TmaWarpSpecializedILi4ELi2ELi16ELb1ELb0EEEJSG_NS5_IJNSR_ISE_SB_EENSR_INSA_ILi32EEESB_EEEEESH_SI_SH_SI_NS1B_6fusion15FusionCallbacksIS1F_NS1K_17LinearCombinationISH_fSH_fLNS_15FloatRoundStyleE2EEESG_S1J_JEEENS4_5SM1004TMEM4LOAD26SM100_TMEM_LOAD_16dp256b4xESY_NSZ_INS10_ILi2ELi4ELi3EEES13_NSR_INS5_IJS14_S1H_EEENS5_IJS1H_SB_EEEEEEENS4_17SM75_U32x4_LDSM_NENS4_14SM90_TMA_STOREES1Y_NS4_17SM90_U32x4_STSM_NENS4_39AutoVectorizingCopyWithAssumedAlignmentILi128EEEEEEvvEEEEvNT_6ParamsE) ;  /* 0xffffff7002907950 */ /* 0x000fea0003c3ffff */
.L_x_175:
[----:B------:R-:W-:-:S00]  /*8dc0*/  BRA `(.L_x_175) ;  /* 0xfffffffc00fc7947 */ /* 0x000fc0000383ffff */
[----:B------:R-:W-:-:S00]  /*8dd0*/  NOP ;  /* 0x0000000000007918 */ /* 0x000fc00000000000 */
        /* <DEDUP_REMOVED lines=10> */
.L_x_176:


//--------------------- .nv.global.init           --------------------------
	.section	.nv.global.init,"aw",@progbits
.nv.global.init:
	.type		$str$27,@object
	.size		$str$27,($str$28 - $str$27)
$str$27:
        /*0000*/ 	.byte	0x28, 0x61, 0x64, 0x64, 0x72, 0x65, 0x73, 0x73, 0x20, 0x26, 0x20, 0x6d, 0x61, 0x73, 0x6b, 0x29
        /*0010*/ 	.byte	0x20, 0x3d, 0x3d, 0x20, 0x30, 0x00
	.type		$str$28,@object
	.size		$str$28,($str$26 - $str$28)
$str$28:
        /*0016*/ 	.byte	0x2f, 0x74, 0x6d, 0x70, 0x2f, 0x63, 0x75, 0x74, 0x6c, 0x61, 0x73, 0x73, 0x5f, 0x73, 0x77, 0x65
        /*0026*/ 	.byte	0x65, 0x70, 0x5f, 0x73, 0x72, 0x63, 0x2f, 0x69, 0x6e, 0x63, 0x6c, 0x75, 0x64, 0x65, 0x2f, 0x63
        /*0036*/ 	.byte	0x75, 0x74, 0x65, 0x2f, 0x70, 0x6f, 0x69, 0x6e, 0x74, 0x65, 0x72, 0x5f, 0x66, 0x6c, 0x61, 0x67
        /*0046*/ 	.byte	0x67, 0x65, 0x64, 0x2e, 0x68, 0x70, 0x70, 0x00
	.type		$str$26,@object
	.size		$str$26,($str$25 - $str$26)
$str$26:
        /*004e*/ 	.byte	0x2f, 0x74, 0x6d, 0x70, 0x2f, 0x63, 0x75, 0x74, 0x6c, 0x61, 0x73, 0x73, 0x5f, 0x73, 0x77, 0x65
        /*005e*/ 	.byte	0x65, 0x70, 0x5f, 0x73, 0x72, 0x63, 0x2f, 0x69, 0x6e, 0x63, 0x6c, 0x75, 0x64, 0x65, 0x2f, 0x63
        /*006e*/ 	.byte	0x75, 0x74, 0x65, 0x2f, 0x61, 0x74, 0x6f, 0x6d, 0x2f, 0x63, 0x6f, 0x70, 0x79, 0x5f, 0x74, 0x72
        /*007e*/ 	.byte	0x61, 0x69, 0x74, 0x73, 0x5f, 0x73, 0x6d, 0x31, 0x30, 0x30, 0x2e, 0x68, 0x70, 0x70, 0x00
	.type		$str$25,@object
	.size		$str$25,(__unnamed_1 - $str$25)
$str$25:
        /*008d*/ 	.byte	0x28, 0x28, 0x75, 0x69, 0x6e, 0x74, 0x33, 0x32, 0x5f, 0x74, 0x28, 0x74, 0x68, 0x72, 0x65, 0x61
        /*009d*/ 	.byte	0x64, 0x49, 0x64, 0x78, 0x2e, 0x78, 0x29, 0x20, 0x2f, 0x20, 0x33, 0x32, 0x29, 0x20, 0x25, 0x20
        /*00ad*/ 	.byte	0x34, 0x29, 0x20, 0x3d, 0x3d, 0x20, 0x28, 0x28, 0x28, 0x74, 0x6d, 0x65, 0x6d, 0x5f, 0x61, 0x64
        /*00bd*/ 	.byte	0x64, 0x72, 0x20, 0x3e, 0x3e, 0x20, 0x31, 0x36, 0x29, 0x20, 0x2f, 0x20, 0x33, 0x32, 0x29, 0x20
        /*00cd*/ 	.byte	0x25, 0x20, 0x34, 0x29, 0x00
	.type		__unnamed_1,@object
	.size		__unnamed_1,(__unnamed_2 - __unnamed_1)
__unnamed_1:
        /*00d2*/ 	.byte	0x61, 0x75, 0x74, 0x6f, 0x20, 0x63, 0x75, 0x74, 0x65, 0x3a, 0x3a, 0x61, 0x73, 0x5f, 0x70, 0x6f
        /* <DEDUP_REMOVED lines=24> */
        /*0262*/ 	.byte	0x3e, 0x3e, 0x3e, 0x5d, 0x00
	.type		__unnamed_2,@object
	.size		__unnamed_2,(.L_2 - __unnamed_2)
__unnamed_2:
        /* <DEDUP_REMOVED lines=46> */
.L_2:


//--------------------- .nv.shared._ZN7cutlass13device_kernelINS_4gemm6kernel13GemmUniversalIN4cute5tupleIJiiiiEEENS1_10collective13CollectiveMmaINS1_35MainloopSm100TmaUmmaWarpSpecializedILi4ELi2ELi4ENS5_IJNS4_1CILi1EEESB_SB_EEEEENS5_IJNSA_ILi64EEENSA_ILi128EEESF_EEENS_6half_tENS5_IJlSB_lEEESH_SI_NS4_8TiledMMAINS4_8MMA_AtomIJNS4_20SM100_MMA_F16BF16_SSISH_SH_fLi64ELi128ELNS4_4UMMA5MajorE0ELSN_0ELNSM_7ScaleInE0ELSO_0EEEEEENS4_6LayoutISC_NS5_IJNSA_ILi0EEESS_SS_EEEEENS5_IJNS4_10UnderscoreESV_SV_EEEEENS4_13SM90_TMA_LOADENS4_14ComposedLayoutINS4_7SwizzleILi3ELi4ELi3EEENS4_18smem_ptr_flag_bitsILi16EEENSR_INS5_IJNSA_ILi8EEESE_EEENS5_IJSE_SB_EEEEEEEvNS4_8identityESY_S18_vS19_EENS_8epilogue10collective18CollectiveEpilogueINS1B_23Sm100TmaWarpSpecializedILi4ELi2ELi16ELb1ELb0EEEJSG_NS5_IJNSR_ISE_SB_EENSR_INSA_ILi32EEESB_EEEEESH_SI_SH_SI_NS1B_6fusion15FusionCallbacksIS1F_NS1K_17LinearCombinationISH_fSH_fLNS_15FloatRoundStyleE2EEESG_S1J_JEEENS4_5SM1004TMEM4LOAD26SM100_TMEM_LOAD_16dp256b4xESY_NSZ_INS10_ILi2ELi4ELi3EEES13_NSR_INS5_IJS14_S1H_EEENS5_IJS1H_SB_EEEEEEENS4_17SM75_U32x4_LDSM_NENS4_14SM90_TMA_STOREES1Y_NS4_17SM90_U32x4_STSM_NENS4_39AutoVectorizingCopyWithAssumedAlignmentILi128EEEEEEvvEEEEvNT_6ParamsE --------------------------
	.section	.nv.shared._ZN7cutlass13device_kernelINS_4gemm6kernel13GemmUniversalIN4cute5tupleIJiiiiEEENS1_10collective13CollectiveMmaINS1_35MainloopSm100TmaUmmaWarpSpecializedILi4ELi2ELi4ENS5_IJNS4_1CILi1EEESB_SB_EEEEENS5_IJNSA_ILi64EEENSA_ILi128EEESF_EEENS_6half_tENS5_IJlSB_lEEESH_SI_NS4_8TiledMMAINS4_8MMA_AtomIJNS4_20SM100_MMA_F16BF16_SSISH_SH_fLi64ELi128ELNS4_4UMMA5MajorE0ELSN_0ELNSM_7ScaleInE0ELSO_0EEEEEENS4_6LayoutISC_NS5_IJNSA_ILi0EEESS_SS_EEEEENS5_IJNS4_10UnderscoreESV_SV_EEEEENS4_13SM90_TMA_LOADENS4_14ComposedLayoutINS4_7SwizzleILi3ELi4ELi3EEENS4_18smem_ptr_flag_bitsILi16EEENSR_INS5_IJNSA_ILi8EEESE_EEENS5_IJSE_SB_EEEEEEEvNS4_8identityESY_S18_vS19_EENS_8epilogue10collective18CollectiveEpilogueINS1B_23Sm100TmaWarpSpecializedILi4ELi2ELi16ELb1ELb0EEEJSG_NS5_IJNSR_ISE_SB_EENSR_INSA_ILi32EEESB_EEEEESH_SI_SH_SI_NS1B_6fusion15FusionCallbacksIS1F_NS1K_17LinearCombinationISH_fSH_fLNS_15FloatRoundStyleE2EEESG_S1J_JEEENS4_5SM1004TMEM4LOAD26SM100_TMEM_LOAD_16dp256b4xESY_NSZ_INS10_ILi2ELi4ELi3EEES13_NSR_INS5_IJS14_S1H_EEENS5_IJS1H_SB_EEEEEEENS4_17SM75_U32x4_LDSM_NENS4_14SM90_TMA_STOREES1Y_NS4_17SM90_U32x4_STSM_NENS4_39AutoVectorizingCopyWithAssumedAlignmentILi128EEEEEEvvEEEEvNT_6ParamsE,"aw",@nobits
	.sectionflags	@""
	.align	16
	.zero		1024


//--------------------- .nv.shared.reserved.0     --------------------------
	.section	.nv.shared.reserved.0,"aw",@nobits
	.weak		__nv_reservedSMEM_offset_0_alias
	.size		__nv_reservedSMEM_offset_0_alias, 0, 64
	.other		__nv_reservedSMEM_offset_0_alias,@"STO_CUDA_RESERVED_SHARED STV_DEFAULT"
__nv_reservedSMEM_offset_0_alias:
	.zero		0
.nv.shared.reserved.0:
	.zero		64
	.weak		__nv_reservedSMEM_tcgen05_partition
	.type		__nv_reservedSMEM_tcgen05_partition,@object
	.size		__nv_reservedSMEM_tcgen05_partition,(.L_0 - __nv_reservedSMEM_tcgen05_partition)
__nv_reservedSMEM_tcgen05_partition:
	.zero		32
.L_0:


//--------------------- .nv.global                --------------------------
	.section	.nv.global,"aw",@nobits
.nv.global:
	.type		_ZN39_INTERNAL_50c45d25_4_k_cu_21a61230_57954cute1_E,@object
	.size		_ZN39_INTERNAL_50c45d25_4_k_cu_21a61230_57954cute1_E,(_ZN39_INTERNAL_50c45d25_4_k_cu_21a61230_57954cuda3std3__45__cpo6cbeginE - _ZN39_INTERNAL_50c45d25_4_k_cu_21a61230_57954cute1_E)
_ZN39_INTERNAL_50c45d25_4_k_cu_21a61230_57954cute1_E:
	.zero		1
	.type		_ZN39_INTERNAL_50c45d25_4_k_cu_21a61230_57954cuda3std3__45__cpo6cbeginE,@object
	.size		_ZN39_INTERNAL_50c45d25_4_k_cu_21a61230_57954cuda3std3__45__cpo6cbeginE,(_ZN39_INTERNAL_50c45d25_4_k_cu_21a61230_57954cuda3std3__48in_placeE - _ZN39_INTERNAL_50c45d25_4_k_cu_21a61230_57954cuda3std3__45__cpo6cbeginE)
_ZN39_INTERNAL_50c45d25_4_k_cu_21a61230_57954cuda3std3__45__cpo6cbeginE:
	.zero		1
	.type		_ZN39_INTERNAL_50c45d25_4_k_cu_21a61230_57954cuda3std3__48in_placeE,@object
	.size		_ZN39_INTERNAL_50c45d25_4_k_cu_21a61230_57954cuda3std3__48in_placeE,(_ZN39_INTERNAL_50c45d25_4_k_cu_21a61230_57954cuda3std6ranges3__45__cpo9iter_moveE - _ZN39_INTERNAL_50c45d25_4_k_cu_21a61230_57954cuda3std3__48in_placeE)
_ZN39_INTERNAL_50c45d25_4_k_cu_21a61230_57954cuda3std3__48in_placeE:
	.zero		1
	.type		_ZN39_INTERNAL_50c45d25_4_k_cu_21a61230_57954cuda3std6ranges3__45__cpo9iter_moveE,@object
	.size		_ZN39_INTERNAL_50c45d25_4_k_cu_21a61230_57954cuda3std6ranges3__45__cpo9iter_moveE,(_ZN39_INTERNAL_50c45d25_4_k_cu_21a61230_57954cuda3std3__45__cpo5beginE - _ZN39_INTERNAL_50c45d25_4_k_cu_21a61230_57954cuda3std6ranges3__45__cpo9iter_moveE)
_ZN39_INTERNAL_50c45d25_4_k_cu_21a61230_57954cuda3std6ranges3__45__cpo9iter_moveE:
	.zero		1
	.type		_ZN39_INTERNAL_50c45d25_4_k_cu_21a61230_57954cuda3std3__45__cpo5beginE,@object
	.size		_ZN39_INTERNAL_50c45d25_4_k_cu_21a61230_57954cuda3std3__45__cpo5beginE,(_ZN39_INTERNAL_50c45d25_4_k_cu_21a61230_57954cuda3std3__441_GLOBAL__N__50c45d25_4_k_cu_21a61230_57956ignoreE - _ZN39_INTERNAL_50c45d25_4_k_cu_21a61230_57954cuda3std3__45__cpo5beginE)
_ZN39_INTERNAL_50c45d25_4_k_cu_21a61230_57954cuda3std3__45__cpo5beginE:
	.zero		1
	.type		_ZN39_INTERNAL_50c45d25_4_k_cu_21a61230_57954cuda3std3__441_GLOBAL__N__50c45d25_4_k_cu_21a61230_57956ignoreE,@object
	.size		_ZN39_INTERNAL_50c45d25_4_k_cu_21a61230_57954cuda3std3__441_GLOBAL__N__50c45d25_4_k_cu_21a61230_57956ignoreE,(_ZN39_INTERNAL_50c45d25_4_k_cu_21a61230_57954cute7productE - _ZN39_INTERNAL_50c45d25_4_k_cu_21a61230_57954cuda3std3__441_GLOBAL__N__50c45d25_4_k_cu_21a61230_57956ignoreE)
_ZN39_INTERNAL_50c45d25_4_k_cu_21a61230_57954cuda3std3__441_GLOBAL__N__50c45d25_4_k_cu_21a61230_57956ignoreE:
	.zero		1
	.type		_ZN39_INTERNAL_50c45d25_4_k_cu_21a61230_57954cute7productE,@object
	.size		_ZN39_INTERNAL_50c45d25_4_k_cu_21a61230_57954cute7productE,(_ZN39_INTERNAL_50c45d25_4_k_cu_21a61230_57954cuda3std3__45__cpo3endE - _ZN39_INTERNAL_50c45d25_4_k_cu_21a61230_57954cute7productE)
_ZN39_INTERNAL_50c45d25_4_k_cu_21a61230_57954cute7productE:
	.zero		1
	.type		_ZN39_INTERNAL_50c45d25_4_k_cu_21a61230_57954cuda3std3__45__cpo3endE,@object
	.size		_ZN39_INTERNAL_50c45d25_4_k_cu_21a61230_57954cuda3std3__45__cpo3endE,(_ZN39_INTERNAL_50c45d25_4_k_cu_21a61230_57954cuda3std3__419piecewise_constructE - _ZN39_INTERNAL_50c45d25_4_k_cu_21a61230_57954cuda3std3__45__cpo3endE)
_ZN39_INTERNAL_50c45d25_4_k_cu_21a61230_57954cuda3std3__45__cpo3endE:
	.zero		1
	.type		_ZN39_INTERNAL_50c45d25_4_k_cu_21a61230_57954cuda3std3__419piecewise_constructE,@object
	.size		_ZN39_INTERNAL_50c45d25_4_k_cu_21a61230_57954cuda3std3__419piecewise_constructE,(_ZN39_INTERNAL_50c45d25_4_k_cu_21a61230_57954cuda3std3__45__cpo4cendE - _ZN39_INTERNAL_50c45d25_4_k_cu_21a61230_57954cuda3std3__419piecewise_constructE)
_ZN39_INTERNAL_50c45d25_4_k_cu_21a61230_57954cuda3std3__419piecewise_constructE:
	.zero		1
	.type		_ZN39_INTERNAL_50c45d25_4_k_cu_21a61230_57954cuda3std3__45__cpo4cendE,@object
	.size		_ZN39_INTERNAL_50c45d25_4_k_cu_21a61230_57954cuda3std3__45__cpo4cendE,(_ZN39_INTERNAL_50c45d25_4_k_cu_21a61230_57954cuda3std6ranges3__45__cpo4swapE - _ZN39_INTERNAL_50c45d25_4_k_cu_21a61230_57954cuda3std3__45__cpo4cendE)
_ZN39_INTERNAL_50c45d25_4_k_cu_21a61230_57954cuda3std3__45__cpo4cendE:
	.zero		1
	.type		_ZN39_INTERNAL_50c45d25_4_k_cu_21a61230_57954cuda3std6ranges3__45__cpo4swapE,@object
	.size		_ZN39_INTERNAL_50c45d25_4_k_cu_21a61230_57954cuda3std6ranges3__45__cpo4swapE,(.L_10 - _ZN39_INTERNAL_50c45d25_4_k_cu_21a61230_57954cuda3std6ranges3__45__cpo4swapE)
_ZN39_INTERNAL_50c45d25_4_k_cu_21a61230_57954cuda3std6ranges3__45__cpo4swapE:
	.zero		1
.L_10:


//--------------------- .nv.constant0._ZN7cutlass13device_kernelINS_4gemm6kernel13GemmUniversalIN4cute5tupleIJiiiiEEENS1_10collective13CollectiveMmaINS1_35MainloopSm100TmaUmmaWarpSpecializedILi4ELi2ELi4ENS5_IJNS4_1CILi1EEESB_SB_EEEEENS5_IJNSA_ILi64EEENSA_ILi128EEESF_EEENS_6half_tENS5_IJlSB_lEEESH_SI_NS4_8TiledMMAINS4_8MMA_AtomIJNS4_20SM100_MMA_F16BF16_SSISH_SH_fLi64ELi128ELNS4_4UMMA5MajorE0ELSN_0ELNSM_7ScaleInE0ELSO_0EEEEEENS4_6LayoutISC_NS5_IJNSA_ILi0EEESS_SS_EEEEENS5_IJNS4_10UnderscoreESV_SV_EEEEENS4_13SM90_TMA_LOADENS4_14ComposedLayoutINS4_7SwizzleILi3ELi4ELi3EEENS4_18smem_ptr_flag_bitsILi16EEENSR_INS5_IJNSA_ILi8EEESE_EEENS5_IJSE_SB_EEEEEEEvNS4_8identityESY_S18_vS19_EENS_8epilogue10collective18CollectiveEpilogueINS1B_23Sm100TmaWarpSpecializedILi4ELi2ELi16ELb1ELb0EEEJSG_NS5_IJNSR_ISE_SB_EENSR_INSA_ILi32EEESB_EEEEESH_SI_SH_SI_NS1B_6fusion15FusionCallbacksIS1F_NS1K_17LinearCombinationISH_fSH_fLNS_15FloatRoundStyleE2EEESG_S1J_JEEENS4_5SM1004TMEM4LOAD26SM100_TMEM_LOAD_16dp256b4xESY_NSZ_INS10_ILi2ELi4ELi3EEES13_NSR_INS5_IJS14_S1H_EEENS5_IJS1H_SB_EEEEEEENS4_17SM75_U32x4_LDSM_NENS4_14SM90_TMA_STOREES1Y_NS4_17SM90_U32x4_STSM_NENS4_39AutoVectorizingCopyWithAssumedAlignmentILi128EEEEEEvvEEEEvNT_6ParamsE --------------------------
	.section	.nv.constant0._ZN7cutlass13device_kernelINS_4gemm6kernel13GemmUniversalIN4cute5tupleIJiiiiEEENS1_10collective13CollectiveMmaINS1_35MainloopSm100TmaUmmaWarpSpecializedILi4ELi2ELi4ENS5_IJNS4_1CILi1EEESB_SB_EEEEENS5_IJNSA_ILi64EEENSA_ILi128EEESF_EEENS_6half_tENS5_IJlSB_lEEESH_SI_NS4_8TiledMMAINS4_8MMA_AtomIJNS4_20SM100_MMA_F16BF16_SSISH_SH_fLi64ELi128ELNS4_4UMMA5MajorE0ELSN_0ELNSM_7ScaleInE0ELSO_0EEEEEENS4_6LayoutISC_NS5_IJNSA_ILi0EEESS_SS_EEEEENS5_IJNS4_10UnderscoreESV_SV_EEEEENS4_13SM90_TMA_LOADENS4_14ComposedLayoutINS4_7SwizzleILi3ELi4ELi3EEENS4_18smem_ptr_flag_bitsILi16EEENSR_INS5_IJNSA_ILi8EEESE_EEENS5_IJSE_SB_EEEEEEEvNS4_8identityESY_S18_vS19_EENS_8epilogue10collective18CollectiveEpilogueINS1B_23Sm100TmaWarpSpecializedILi4ELi2ELi16ELb1ELb0EEEJSG_NS5_IJNSR_ISE_SB_EENSR_INSA_ILi32EEESB_EEEEESH_SI_SH_SI_NS1B_6fusion15FusionCallbacksIS1F_NS1K_17LinearCombinationISH_fSH_fLNS_15FloatRoundStyleE2EEESG_S1J_JEEENS4_5SM1004TMEM4LOAD26SM100_TMEM_LOAD_16dp256b4xESY_NSZ_INS10_ILi2ELi4ELi3EEES13_NSR_INS5_IJS14_S1H_EEENS5_IJS1H_SB_EEEEEEENS4_17SM75_U32x4_LDSM_NENS4_14SM90_TMA_STOREES1Y_NS4_17SM90_U32x4_STSM_NENS4_39AutoVectorizingCopyWithAssumedAlignmentILi128EEEEEEvvEEEEvNT_6ParamsE,"a",@progbits
	.sectionflags	@""
	.align	4
.nv.constant0._ZN7cutlass13device_kernelINS_4gemm6kernel13GemmUniversalIN4cute5tupleIJiiiiEEENS1_10collective13CollectiveMmaINS1_35MainloopSm100TmaUmmaWarpSpecializedILi4ELi2ELi4ENS5_IJNS4_1CILi1EEESB_SB_EEEEENS5_IJNSA_ILi64EEENSA_ILi128EEESF_EEENS_6half_tENS5_IJlSB_lEEESH_SI_NS4_8TiledMMAINS4_8MMA_AtomIJNS4_20SM100_MMA_F16BF16_SSISH_SH_fLi64ELi128ELNS4_4UMMA5MajorE0ELSN_0ELNSM_7ScaleInE0ELSO_0EEEEEENS4_6LayoutISC_NS5_IJNSA_ILi0EEESS_SS_EEEEENS5_IJNS4_10UnderscoreESV_SV_EEEEENS4_13SM90_TMA_LOADENS4_14ComposedLayoutINS4_7SwizzleILi3ELi4ELi3EEENS4_18smem_ptr_flag_bitsILi16EEENSR_INS5_IJNSA_ILi8EEESE_EEENS5_IJSE_SB_EEEEEEEvNS4_8identityESY_S18_vS19_EENS_8epilogue10collective18CollectiveEpilogueINS1B_23Sm100TmaWarpSpecializedILi4ELi2ELi16ELb1ELb0EEEJSG_NS5_IJNSR_ISE_SB_EENSR_INSA_ILi32EEESB_EEEEESH_SI_SH_SI_NS1B_6fusion15FusionCallbacksIS1F_NS1K_17LinearCombinationISH_fSH_fLNS_15FloatRoundStyleE2EEESG_S1J_JEEENS4_5SM1004TMEM4LOAD26SM100_TMEM_LOAD_16dp256b4xESY_NSZ_INS10_ILi2ELi4ELi3EEES13_NSR_INS5_IJS14_S1H_EEENS5_IJS1H_SB_EEEEEEENS4_17SM75_U32x4_LDSM_NENS4_14SM90_TMA_STOREES1Y_NS4_17SM90_U32x4_STSM_NENS4_39AutoVectorizingCopyWithAssumedAlignmentILi128EEEEEEvvEEEEvNT_6ParamsE:
	.zero		2944


//--------------------- SYMBOLS --------------------------

	.type		.nv.reservedSmem.offset0,@object
	.size		.nv.reservedSmem.offset0,0x4
	.type		.nv.reservedSmem.cap,@object
	.size		.nv.reservedSmem.cap,0x4
	.type		__assertfail,@function
